	.target	sm_100a

	.elftype	@"ET_EXEC"


//--------------------- .note.nv.tkinfo           --------------------------
	.section	.note.nv.tkinfo,"",@"SHT_NOTE"
	.sectionflags	@"SHF_NOTE_NV_TKINFO"
	.tkinfo
        /*0018*/ 	.word	0x00000081
        /*0030*/ 	.string	""
        /*0030*/ 	.string	"ptxas-blackwell"
        /*0030*/ 	.string	"Cuda compilation tools, release 12.9, V12.9.86"
        /*0030*/ 	.string	"Build cuda_12.9.r12.9/compiler.36037853_0"
        /*0030*/ 	.string	"-v  -suppress-debug-info  -lineinfo  -arch sm_100a "



//--------------------- .note.nv.cuver            --------------------------
	.section	.note.nv.cuver,"",@"SHT_NOTE"
	.sectionflags	@"SHF_NOTE_NV_CUVER"
        /*0018*/ 	.short	0x0001
        /*001a*/ 	.short	0x0064
        /*001c*/ 	.short	0x0001
        /*001e*/ 	.short	0x0000
        /*0020*/ 	.short	0x0001
        /*0022*/ 	.short	0x0000


//--------------------- .nv.info                  --------------------------
	.section	.nv.info,"",@"SHT_CUDA_INFO"
	.align	4


	//----- nvinfo : EIATTR_REGCOUNT
	.align		4
        /*0000*/ 	.byte	0x04, 0x2f
        /*0002*/ 	.short	(.L_4 - .L_3)
	.align		4
.L_3:
        /*0004*/ 	.word	index@(gluon_mma)
        /*0008*/ 	.word	0x00000064


	//----- nvinfo : EIATTR_FRAME_SIZE
	.align		4
.L_4:
        /*000c*/ 	.byte	0x04, 0x11
        /*000e*/ 	.short	(.L_6 - .L_5)
	.align		4
.L_5:
        /*0010*/ 	.word	index@($__internal_2_$__cuda_sm10x_tcgen05_guardrail_trap_unallocated_columns_being_dealloced)
        /*0014*/ 	.word	0x00000000


	//----- nvinfo : EIATTR_FRAME_SIZE
	.align		4
.L_6:
        /*0018*/ 	.byte	0x04, 0x11
        /*001a*/ 	.short	(.L_8 - .L_7)
	.align		4
.L_7:
        /*001c*/ 	.word	index@($__internal_1_$__cuda_sm10x_tcgen05_guardrail_trap_phase_invalid_during_alloc)
        /*0020*/ 	.word	0x00000000


	//----- nvinfo : EIATTR_FRAME_SIZE
	.align		4
.L_8:
        /*0024*/ 	.byte	0x04, 0x11
        /*0026*/ 	.short	(.L_10 - .L_9)
	.align		4
.L_9:
        /*0028*/ 	.word	index@($__internal_0_$__cuda_sm10x_tcgen05_guardrail_trap_col_being_dealloced_not_returned_by_alloc)
        /*002c*/ 	.word	0x00000000


	//----- nvinfo : EIATTR_FRAME_SIZE
	.align		4
.L_10:
        /*0030*/ 	.byte	0x04, 0x11
        /*0032*/ 	.short	(.L_12 - .L_11)
	.align		4
.L_11:
        /*0034*/ 	.word	index@(gluon_mma)
        /*0038*/ 	.word	0x00000000


	//----- nvinfo : EIATTR_MIN_STACK_SIZE
	.align		4
.L_12:
        /*003c*/ 	.byte	0x04, 0x12
        /*003e*/ 	.short	(.L_14 - .L_13)
	.align		4
.L_13:
        /*0040*/ 	.word	index@(gluon_mma)
        /*0044*/ 	.word	0x00000000
.L_14:


//--------------------- .nv.info.gluon_mma        --------------------------
	.section	.nv.info.gluon_mma,"",@"SHT_CUDA_INFO"
	.sectionflags	@""
	.align	4


	//----- nvinfo : EIATTR_CUDA_API_VERSION
	.align		4
        /*0000*/ 	.byte	0x04, 0x37
        /*0002*/ 	.short	(.L_16 - .L_15)
.L_15:
        /*0004*/ 	.word	0x00000081


	//----- nvinfo : EIATTR_KPARAM_INFO
	.align		4
.L_16:
        /*0008*/ 	.byte	0x04, 0x17
        /*000a*/ 	.short	(.L_18 - .L_17)
.L_17:
        /*000c*/ 	.word	0x00000000
        /*0010*/ 	.short	0x0004
        /*0012*/ 	.short	0x0020
        /*0014*/ 	.byte	0x00, 0xf4, 0x21, 0x00


	//----- nvinfo : EIATTR_KPARAM_INFO
	.align		4
.L_18:
        /*0018*/ 	.byte	0x04, 0x17
        /*001a*/ 	.short	(.L_20 - .L_19)
.L_19:
        /*001c*/ 	.word	0x00000000
        /*0020*/ 	.short	0x0003
        /*0022*/ 	.short	0x0018
        /*0024*/ 	.byte	0x00, 0xf4, 0x21, 0x00


	//----- nvinfo : EIATTR_KPARAM_INFO
	.align		4
.L_20:
        /*0028*/ 	.byte	0x04, 0x17
        /*002a*/ 	.short	(.L_22 - .L_21)
.L_21:
        /*002c*/ 	.word	0x00000000
        /*0030*/ 	.short	0x0002
        /*0032*/ 	.short	0x0010
        /*0034*/ 	.byte	0x00, 0xf4, 0x21, 0x00


	//----- nvinfo : EIATTR_KPARAM_INFO
	.align		4
.L_22:
        /*0038*/ 	.byte	0x04, 0x17
        /*003a*/ 	.short	(.L_24 - .L_23)
.L_23:
        /*003c*/ 	.word	0x00000000
        /*0040*/ 	.short	0x0001
        /*0042*/ 	.short	0x0008
        /*0044*/ 	.byte	0x00, 0xf4, 0x21, 0x00


	//----- nvinfo : EIATTR_KPARAM_INFO
	.align		4
.L_24:
        /*0048*/ 	.byte	0x04, 0x17
        /*004a*/ 	.short	(.L_26 - .L_25)
.L_25:
        /*004c*/ 	.word	0x00000000
        /*0050*/ 	.short	0x0000
        /*0052*/ 	.short	0x0000
        /*0054*/ 	.byte	0x00, 0xf4, 0x21, 0x00


	//----- nvinfo : EIATTR_AT_ENTRY_FRAGMENTS
	.align		4
.L_26:
        /*0058*/ 	.byte	0x04, 0x4f
        /*005a*/ 	.short	(.L_28 - .L_27)


	//   ....[0]....
.L_27:
        /*005c*/ 	.word	0x00000004


	//----- nvinfo : EIATTR_RESERVED_SMEM_USED
	.align		4
.L_28:
        /*0060*/ 	.byte	0x01, 0x41
	.zero		2


	//----- nvinfo : EIATTR_SPARSE_MMA_MASK
	.align		4
        /*0064*/ 	.byte	0x03, 0x50
        /*0066*/ 	.short	0x0000


	//----- nvinfo : EIATTR_TCGEN05_1CTA_USED
	.align		4
        /*0068*/ 	.byte	0x01, 0x51
	.zero		2


	//----- nvinfo : EIATTR_MAXREG_COUNT
	.align		4
        /*006c*/ 	.byte	0x03, 0x1b
        /*006e*/ 	.short	0x00ff


	//----- nvinfo : EIATTR_NUM_BARRIERS
	.align		4
        /*0070*/ 	.byte	0x02, 0x4c
        /*0072*/ 	.byte	0x01
	.zero		1


	//----- nvinfo : EIATTR_INT_WARP_WIDE_INSTR_OFFSETS
	.align		4
        /*0074*/ 	.byte	0x04, 0x31
        /*0076*/ 	.short	(.L_30 - .L_29)


	//   ....[0]....
.L_29:
        /*0078*/ 	.word	0x00001020


	//   ....[1]....
        /*007c*/ 	.word	0x00001030


	//   ....[2]....
        /*0080*/ 	.word	0x000016d0


	//   ....[3]....
        /*0084*/ 	.word	0x000016e0


	//   ....[4]....
        /*0088*/ 	.word	0x00002560


	//   ....[5]....
        /*008c*/ 	.word	0x000025b0


	//----- nvinfo : EIATTR_COOP_GROUP_MASK_REGIDS
	.align		4
.L_30:
        /*0090*/ 	.byte	0x04, 0x29
        /*0092*/ 	.short	(.L_32 - .L_31)


	//   ....[0]....
.L_31:
        /*0094*/ 	.word	0xffffffff


	//   ....[1]....
        /*0098*/ 	.word	0xffffffff


	//   ....[2]....
        /*009c*/ 	.word	0xffffffff


	//   ....[3]....
        /*00a0*/ 	.word	0xffffffff


	//----- nvinfo : EIATTR_COOP_GROUP_INSTR_OFFSETS
	.align		4
.L_32:
        /*00a4*/ 	.byte	0x04, 0x28
        /*00a6*/ 	.short	(.L_34 - .L_33)


	//   ....[0]....
.L_33:
        /*00a8*/ 	.word	0x00000050


	//   ....[1]....
        /*00ac*/ 	.word	0x00000310


	//   ....[2]....
        /*00b0*/ 	.word	0x000023f0


	//   ....[3]....
        /*00b4*/ 	.word	0x00002660


	//----- nvinfo : EIATTR_VRC_CTA_INIT_COUNT
	.align		4
.L_34:
        /*00b8*/ 	.byte	0x02, 0x4a
        /*00ba*/ 	.byte	0x80
	.zero		1


	//----- nvinfo : EIATTR_MBARRIER_INSTR_OFFSETS
	.align		4
        /*00bc*/ 	.byte	0x04, 0x39
        /*00be*/ 	.short	(.L_36 - .L_35)


	//   ....[0]....
.L_35:
        /*00c0*/ 	.word	0x00001480
        /*00c4*/ 	.word	0x000000ff
        /*00c8*/ 	.word	0x00008000
        /*00cc*/ 	.short	0x0100
        /*00ce*/ 	.byte	0x0a
	.zero		1


	//   ....[1]....
        /*00d0*/ 	.word	0x00001770
        /*00d4*/ 	.word	0x000000ff
        /*00d8*/ 	.word	0x00008000
        /*00dc*/ 	.short	0x010a
        /*00de*/ 	.byte	0x0a
	.zero		1


	//   ....[2]....
        /*00e0*/ 	.word	0x000018e0
        /*00e4*/ 	.word	0x000000ff
        /*00e8*/ 	.word	0x00008000
        /*00ec*/ 	.short	0x0108
        /*00ee*/ 	.byte	0x0a
	.zero		1


	//   ....[3]....
        /*00f0*/ 	.word	0x00002680
        /*00f4*/ 	.word	0x000000ff
        /*00f8*/ 	.word	0x00008000
        /*00fc*/ 	.short	0x010a
        /*00fe*/ 	.byte	0x0a
	.zero		1


	//----- nvinfo : EIATTR_NUM_MBARRIERS
	.align		4
.L_36:
        /*0100*/ 	.byte	0x03, 0x38
        /*0102*/ 	.short	0x0001


	//----- nvinfo : EIATTR_EXIT_INSTR_OFFSETS
	.align		4
        /*0104*/ 	.byte	0x04, 0x1c
        /*0106*/ 	.short	(.L_38 - .L_37)


	//   ....[0]....
.L_37:
        /*0108*/ 	.word	0x00002670


	//----- nvinfo : EIATTR_REQNTID
	.align		4
.L_38:
        /*010c*/ 	.byte	0x04, 0x10
        /*010e*/ 	.short	(.L_40 - .L_39)
.L_39:
        /*0110*/ 	.word	0x00000100
        /*0114*/ 	.word	0x00000001
        /*0118*/ 	.word	0x00000001


	//----- nvinfo : EIATTR_CRS_STACK_SIZE
	.align		4
.L_40:
        /*011c*/ 	.byte	0x04, 0x1e
        /*011e*/ 	.short	(.L_42 - .L_41)
.L_41:
        /*0120*/ 	.word	0x00000000


	//----- nvinfo : EIATTR_CBANK_PARAM_SIZE
	.align		4
.L_42:
        /*0124*/ 	.byte	0x03, 0x19
        /*0126*/ 	.short	0x0028


	//----- nvinfo : EIATTR_PARAM_CBANK
	.align		4
        /*0128*/ 	.byte	0x04, 0x0a
        /*012a*/ 	.short	(.L_44 - .L_43)
	.align		4
.L_43:
        /*012c*/ 	.word	index@(.nv.constant0.gluon_mma)
        /*0130*/ 	.short	0x0380
        /*0132*/ 	.short	0x0028


	//----- nvinfo : EIATTR_SW_WAR
	.align		4
.L_44:
        /*0134*/ 	.byte	0x04, 0x36
        /*0136*/ 	.short	(.L_46 - .L_45)
.L_45:
        /*0138*/ 	.word	0x00000008
.L_46:


//--------------------- .nv.compat                --------------------------
	.section	.nv.compat,"",@"SHT_CUDA_COMPAT_INFO"
	.align	4
        /*0000*/ 	.byte	0x02, 0x02, 0x02, 0x00, 0x02, 0x05, 0x05, 0x00, 0x02, 0x03, 0x00, 0x00, 0x02, 0x06, 0x01, 0x00


//--------------------- .nv.callgraph             --------------------------
	.section	.nv.callgraph,"",@"SHT_CUDA_CALLGRAPH"
	.align	4
	.sectionentsize	8
	.align		4
        /*0000*/ 	.word	0x00000000
	.align		4
        /*0004*/ 	.word	0xffffffff
	.align		4
        /*0008*/ 	.word	0x00000000
	.align		4
        /*000c*/ 	.word	0xfffffffe
	.align		4
        /*0010*/ 	.word	0x00000000
	.align		4
        /*0014*/ 	.word	0xfffffffd
	.align		4
        /*0018*/ 	.word	0x00000000
	.align		4
        /*001c*/ 	.word	0xfffffffc


//--------------------- .text.gluon_mma           --------------------------
	.section	.text.gluon_mma,"ax",@progbits
	.align	128
        .global         gluon_mma
        .type           gluon_mma,@function
        .size           gluon_mma,(.L_x_15 - gluon_mma)
        .other          gluon_mma,@"STO_CUDA_ENTRY STV_DEFAULT"
gluon_mma:
.text.gluon_mma:
[----:B------:R-:W0:Y:S01]  /*0000*/  LDC R1, c[0x0][0x37c] ;  /* 0x0000df00ff017b82 */ /* 0x000e220000000800 */
[----:B------:R-:W1:Y:S02]  /*0010*/  S2R R68, SR_TID.X ;  /* 0x0000000000447919 */ /* 0x000e640000002100 */
[----:B-1----:R-:W-:-:S13]  /*0020*/  ISETP.GE.U32.AND P1, PT, R68, 0x20, PT ;  /* 0x000000204400780c */ /* 0x002fda0003f26070 */
[----:B------:R-:W-:Y:S05]  /*0030*/  @P1 BRA `(.L_x_0) ;  /* 0x0000000000b81947 */ /* 0x000fea0003800000 */
[----:B------:R-:W1:Y:S01]  /*0040*/  S2UR UR6, SR_CgaCtaId ;  /* 0x00000000000679c3 */ /* 0x000e620000008800 */
[----:B------:R-:W-:Y:S01]  /*0050*/  NOP ;  /* 0x0000000000007918 */ /* 0x000fe20000000000 */
[----:B------:R-:W-:Y:S02]  /*0060*/  UMOV UR4, 0x40 ;  /* 0x0000004000047882 */ /* 0x000fe40000000000 */
[----:B-1----:R-:W-:-:S09]  /*0070*/  ULEA UR4, UR6, UR4, 0x18 ;  /* 0x0000000406047291 */ /* 0x002fd2000f8ec0ff */
[----:B------:R-:W1:Y:S01]  /*0080*/  LDS.U8 R0, [UR4] ;  /* 0x00000004ff007984 */ /* 0x000e620008000000 */
[----:B------:R-:W-:Y:S02]  /*0090*/  UMOV UR4, 0x400 ;  /* 0x0000040000047882 */ /* 0x000fe40000000000 */
[----:B------:R-:W-:Y:S01]  /*00a0*/  ULEA UR4, UR6, UR4, 0x18 ;  /* 0x0000000406047291 */ /* 0x000fe2000f8ec0ff */
[----:B-1----:R-:W-:-:S13]  /*00b0*/  ISETP.NE.AND P0, PT, R0, RZ, PT ;  /* 0x000000ff0000720c */ /* 0x002fda0003f05270 */
[----:B------:R-:W-:Y:S05]  /*00c0*/  @P0 BRA `(.L_x_1) ;  /* 0x00000000007c0947 */ /* 0x000fea0003800000 */
[----:B------:R-:W-:-:S13]  /*00d0*/  ELECT P0, URZ, PT ;  /* 0x0000000000ff782f */ /* 0x000fda0003800000 */
[----:B------:R-:W-:Y:S05]  /*00e0*/  @!P0 BRA `(.L_x_2) ;  /* 0x0000000000848947 */ /* 0x000fea0003800000 */
[----:B------:R-:W-:Y:S01]  /*00f0*/  UMOV UR5, 0x4 ;  /* 0x0000000400057882 */ /* 0x000fe20000000000 */
[----:B------:R-:W-:Y:S02]  /*0100*/  IMAD.MOV.U32 R4, RZ, RZ, 0x1 ;  /* 0x00000001ff047424 */ /* 0x000fe400078e00ff */
[----:B------:R-:W-:Y:S02]  /*0110*/  IMAD.MOV.U32 R5, RZ, RZ, 0xf ;  /* 0x0000000fff057424 */ /* 0x000fe400078e00ff */
[----:B------:R-:W-:Y:S04]  /*0120*/  DEPBAR.LE SB1, 0x36 ;  /* 0x00009d800000791a */ /* 0x000fe80000000000 */
[----:B------:R-:W1:Y:S02]  /*0130*/  UTCATOMSWS.FIND_AND_SET.ALIGN UP0, UR5, UR5 ;  /* 0x00000005000575e3 */ /* 0x000e640008000800 */
[----:B-1----:R-:W-:-:S04]  /*0140*/  PLOP3.LUT P0, PT, PT, PT, UP0, 0x80, 0x8 ;  /* 0x000000000008781c */ /* 0x002fc80003f0f008 */
[----:B------:R-:W-:-:S04]  /*0150*/  SEL R0, RZ, 0xffffffff, !P0 ;  /* 0xffffffffff007807 */ /* 0x000fc80004000000 */
[----:B------:R-:W-:Y:S01]  /*0160*/  ISETP.NE.AND P0, PT, R0, RZ, PT ;  /* 0x000000ff0000720c */ /* 0x000fe20003f05270 */
[----:B------:R-:W-:-:S12]  /*0170*/  IMAD.U32 R0, RZ, RZ, UR5 ;  /* 0x00000005ff007e24 */ /* 0x000fd8000f8e00ff */
[----:B------:R-:W-:Y:S05]  /*0180*/  @P0 BRA `(.L_x_3) ;  /* 0x0000000000240947 */ /* 0x000fea0003800000 */
.L_x_4:
[----:B------:R-:W-:Y:S05]  /*0190*/  NANOSLEEP 0x64 ;  /* 0x000000640000795d */ /* 0x000fea0003800000 */
[----:B------:R-:W-:-:S05]  /*01a0*/  UMOV UR5, 0x4 ;  /* 0x0000000400057882 */ /* 0x000fca0000000000 */
[----:B------:R-:W-:Y:S04]  /*01b0*/  DEPBAR.LE SB1, 0x36 ;  /* 0x00009d800000791a */ /* 0x000fe80000000000 */
[----:B------:R-:W1:Y:S02]  /*01c0*/  UTCATOMSWS.FIND_AND_SET.ALIGN UP0, UR5, UR5 ;  /* 0x00000005000575e3 */ /* 0x000e640008000800 */
[----:B-1----:R-:W-:-:S04]  /*01d0*/  PLOP3.LUT P0, PT, PT, PT, UP0, 0x80, 0x8 ;  /* 0x000000000008781c */ /* 0x002fc80003f0f008 */
[----:B------:R-:W-:-:S04]  /*01e0*/  SEL R0, RZ, 0xffffffff, !P0 ;  /* 0xffffffffff007807 */ /* 0x000fc80004000000 */
[----:B------:R-:W-:Y:S01]  /*01f0*/  ISETP.NE.AND P0, PT, R0, RZ, PT ;  /* 0x000000ff0000720c */ /* 0x000fe20003f05270 */
[----:B------:R-:W-:-:S12]  /*0200*/  IMAD.U32 R0, RZ, RZ, UR5 ;  /* 0x00000005ff007e24 */ /* 0x000fd8000f8e00ff */
[----:B------:R-:W-:Y:S05]  /*0210*/  @!P0 BRA `(.L_x_4) ;  /* 0xfffffffc00dc8947 */ /* 0x000fea000383ffff */
.L_x_3:
[C---:B------:R-:W-:Y:S01]  /*0220*/  VIADD R3, R0.reuse, 0x10 ;  /* 0x0000001000037836 */ /* 0x040fe20000000000 */
[----:B------:R-:W-:Y:S01]  /*0230*/  UMOV UR5, 0x50 ;  /* 0x0000005000057882 */ /* 0x000fe20000000000 */
[----:B------:R-:W-:Y:S01]  /*0240*/  SHF.L.U32 R2, R5, R0, RZ ;  /* 0x0000000005027219 */ /* 0x000fe200000006ff */
[----:B------:R-:W-:Y:S01]  /*0250*/  ULEA UR5, UR6, UR5, 0x18 ;  /* 0x0000000506057291 */ /* 0x000fe2000f8ec0ff */
[----:B------:R-:W-:Y:S01]  /*0260*/  IMAD.SHL.U32 R0, R0, 0x20, RZ ;  /* 0x0000002000007824 */ /* 0x000fe200078e00ff */
[----:B------:R-:W-:-:S04]  /*0270*/  SHF.L.U32 R3, R4, R3, RZ ;  /* 0x0000000304037219 */ /* 0x000fc800000006ff */
[----:B------:R-:W-:-:S05]  /*0280*/  LOP3.LUT R2, R3, R2, RZ, 0xfc, !PT ;  /* 0x0000000203027212 */ /* 0x000fca00078efcff */
[----:B------:R1:W-:Y:S04]  /*0290*/  ATOMS.OR RZ, [UR5], R2 ;  /* 0x00000002ffff798c */ /* 0x0003e8000b000005 */
[----:B------:R1:W-:Y:S01]  /*02a0*/  STS [UR4], R0 ;  /* 0x00000000ff007988 */ /* 0x0003e20008000804 */
[----:B------:R-:W-:Y:S05]  /*02b0*/  BRA `(.L_x_2) ;  /* 0x0000000000107947 */ /* 0x000fea0003800000 */
.L_x_1:
[----:B------:R-:W-:Y:S01]  /*02c0*/  IMAD.MOV.U32 R0, RZ, RZ, -0x1 ;  /* 0xffffffffff007424 */ /* 0x000fe200078e00ff */
[----:B------:R-:W-:-:S04]  /*02d0*/  MOV R2, 0x300 ;  /* 0x0000030000027802 */ /* 0x000fc80000000f00 */
[----:B------:R1:W-:Y:S03]  /*02e0*/  STS [UR4], R0 ;  /* 0x00000000ff007988 */ /* 0x0003e60008000804 */
[----:B01----:R-:W-:Y:S05]  /*02f0*/  CALL.REL.NOINC `($__internal_1_$__cuda_sm10x_tcgen05_guardrail_trap_phase_invalid_during_alloc) ;  /* 0x0000002000f87944 */ /* 0x003fea0003c00000 */
.L_x_2:
[----:B------:R-:W-:Y:S05]  /*0300*/  WARPSYNC.ALL ;  /* 0x0000000000007948 */ /* 0x000fea0003800000 */
[----:B------:R-:W-:Y:S01]  /*0310*/  NOP ;  /* 0x0000000000007918 */ /* 0x000fe20000000000 */
.L_x_0:
[----:B------:R-:W2:Y:S01]  /*0320*/  LDC.64 R56, c[0x0][0x380] ;  /* 0x0000e000ff387b82 */ /* 0x000ea20000000a00 */
[----:B------:R-:W-:Y:S01]  /*0330*/  SHF.R.U32.HI R3, RZ, 0x5, R68 ;  /* 0x00000005ff037819 */ /* 0x000fe20000011644 */
[----:B------:R-:W-:Y:S01]  /*0340*/  UMOV UR4, 0x400 ;  /* 0x0000040000047882 */ /* 0x000fe20000000000 */
[C---:B------:R-:W-:Y:S01]  /*0350*/  LOP3.LUT R71, R68.reuse, 0xe0, RZ, 0xc0, !PT ;  /* 0x000000e044477812 */ /* 0x040fe200078ec0ff */
[----:B------:R-:W3:Y:S01]  /*0360*/  LDCU.64 UR20, c[0x0][0x358] ;  /* 0x00006b00ff1477ac */ /* 0x000ee20008000a00 */
[----:B------:R-:W-:Y:S02]  /*0370*/  SGXT.U32 R3, R3, 0x3 ;  /* 0x000000030303781a */ /* 0x000fe40000000000 */
[----:B------:R-:W-:Y:S01]  /*0380*/  LOP3.LUT R69, R68, 0x1f, RZ, 0xc0, !PT ;  /* 0x0000001f44457812 */ /* 0x000fe200078ec0ff */
[----:B------:R-:W4:Y:S01]  /*0390*/  S2UR UR9, SR_CgaCtaId ;  /* 0x00000000000979c3 */ /* 0x000f220000008800 */
[----:B-1----:R-:W-:Y:S01]  /*03a0*/  IMAD.SHL.U32 R0, R71, 0x2, RZ ;  /* 0x0000000247007824 */ /* 0x002fe200078e00ff */
[----:B------:R-:W-:-:S02]  /*03b0*/  LOP3.LUT R41, R3, 0x8, RZ, 0xfc, !PT ;  /* 0x0000000803297812 */ /* 0x000fc400078efcff */
[C---:B------:R-:W-:Y:S02]  /*03c0*/  LOP3.LUT R39, R3.reuse, 0x10, RZ, 0xfc, !PT ;  /* 0x0000001003277812 */ /* 0x040fe400078efcff */
[C---:B------:R-:W-:Y:S02]  /*03d0*/  LOP3.LUT R35, R3.reuse, 0x18, RZ, 0xfc, !PT ;  /* 0x0000001803237812 */ /* 0x040fe400078efcff */
[----:B------:R-:W-:Y:S01]  /*03e0*/  LOP3.LUT R33, R3, 0x20, RZ, 0xfc, !PT ;  /* 0x0000002003217812 */ /* 0x000fe200078efcff */
[----:B------:R-:W-:Y:S01]  /*03f0*/  IMAD.SHL.U32 R2, R39, 0x40, RZ ;  /* 0x0000004027027824 */ /* 0x000fe200078e00ff */
[----:B------:R-:W-:Y:S01]  /*0400*/  LOP3.LUT R29, R3, 0x28, RZ, 0xfc, !PT ;  /* 0x00000028031d7812 */ /* 0x000fe200078efcff */
[----:B------:R-:W-:Y:S01]  /*0410*/  IMAD.SHL.U32 R6, R35, 0x40, RZ ;  /* 0x0000004023067824 */ /* 0x000fe200078e00ff */
[----:B------:R-:W-:Y:S01]  /*0420*/  LOP3.LUT R25, R3, 0x30, RZ, 0xfc, !PT ;  /* 0x0000003003197812 */ /* 0x000fe200078efcff */
[----:B------:R-:W-:Y:S01]  /*0430*/  IMAD.SHL.U32 R8, R33, 0x40, RZ ;  /* 0x0000004021087824 */ /* 0x000fe200078e00ff */
[----:B------:R-:W-:Y:S01]  /*0440*/  LOP3.LUT R21, R3, 0x38, RZ, 0xfc, !PT ;  /* 0x0000003803157812 */ /* 0x000fe200078efcff */
[----:B------:R-:W-:Y:S01]  /*0450*/  IMAD.SHL.U32 R10, R29, 0x40, RZ ;  /* 0x000000401d0a7824 */ /* 0x000fe200078e00ff */
[-C--:B--2---:R-:W-:Y:S01]  /*0460*/  LEA R50, P0, R71, R56.reuse, 0x2 ;  /* 0x0000003847327211 */ /* 0x084fe200078010ff */
[----:B------:R-:W-:Y:S01]  /*0470*/  IMAD.SHL.U32 R12, R25, 0x40, RZ ;  /* 0x00000040190c7824 */ /* 0x000fe200078e00ff */
[----:B------:R-:W-:Y:S01]  /*0480*/  LOP3.LUT R75, R3, 0x40, RZ, 0xfc, !PT ;  /* 0x00000040034b7812 */ /* 0x000fe200078efcff */
[----:B------:R-:W-:Y:S01]  /*0490*/  IMAD.SHL.U32 R14, R21, 0x40, RZ ;  /* 0x00000040150e7824 */ /* 0x000fe200078e00ff */
[-C--:B------:R-:W-:Y:S01]  /*04a0*/  LEA.HI.X R51, R0, R57.reuse, RZ, 0x1, P0 ;  /* 0x0000003900337211 */ /* 0x080fe200000f0cff */
[----:B------:R-:W-:Y:S01]  /*04b0*/  IMAD.SHL.U32 R0, R41, 0x40, RZ ;  /* 0x0000004029007824 */ /* 0x000fe200078e00ff */
[----:B------:R-:W-:Y:S01]  /*04c0*/  LOP3.LUT R77, R3, 0x48, RZ, 0xfc, !PT ;  /* 0x00000048034d7812 */ /* 0x000fe200078efcff */
[----:B------:R-:W-:Y:S01]  /*04d0*/  IMAD.SHL.U32 R16, R75, 0x40, RZ ;  /* 0x000000404b107824 */ /* 0x000fe200078e00ff */
[-C--:B------:R-:W-:Y:S01]  /*04e0*/  LEA R52, P4, R41, R56.reuse, 0x7 ;  /* 0x0000003829347211 */ /* 0x080fe200078838ff */
[----:B----4-:R-:W-:Y:S01]  /*04f0*/  ULEA UR10, UR9, UR4, 0x18 ;  /* 0x00000004090a7291 */ /* 0x010fe2000f8ec0ff */
[-C--:B------:R-:W-:Y:S01]  /*0500*/  LEA R54, P3, R39, R56.reuse, 0x7 ;  /* 0x0000003827367211 */ /* 0x080fe200078638ff */
[----:B------:R-:W-:Y:S01]  /*0510*/  IMAD.SHL.U32 R18, R77, 0x40, RZ ;  /* 0x000000404d127824 */ /* 0x000fe200078e00ff */
[----:B------:R-:W-:Y:S01]  /*0520*/  LEA R58, P2, R35, R56, 0x7 ;  /* 0x00000038233a7211 */ /* 0x000fe200078438ff */
[----:B------:R-:W-:Y:S01]  /*0530*/  IMAD.WIDE.U32 R50, R69, 0x2, R50 ;  /* 0x0000000245327825 */ /* 0x000fe200078e0032 */
[----:B------:R-:W-:Y:S01]  /*0540*/  BAR.SYNC.DEFER_BLOCKING 0x0 ;  /* 0x0000000000007b1d */ /* 0x000fe20000010000 */
[----:B------:R-:W-:-:S02]  /*0550*/  LEA.HI.X R53, R0, R57, RZ, 0x1, P4 ;  /* 0x0000003900357211 */ /* 0x000fc400020f0cff */
[-C--:B------:R-:W-:Y:S02]  /*0560*/  LEA.HI.X R55, R2, R57.reuse, RZ, 0x1, P3 ;  /* 0x0000003902377211 */ /* 0x080fe400018f0cff */
[----:B------:R-:W-:Y:S02]  /*0570*/  LEA.HI.X R59, R6, R57, RZ, 0x1, P2 ;  /* 0x00000039063b7211 */ /* 0x000fe400010f0cff */
[C---:B------:R-:W-:Y:S02]  /*0580*/  LOP3.LUT R79, R3.reuse, 0x50, RZ, 0xfc, !PT ;  /* 0x00000050034f7812 */ /* 0x040fe400078efcff */
[C---:B------:R-:W-:Y:S02]  /*0590*/  LOP3.LUT R81, R3.reuse, 0x58, RZ, 0xfc, !PT ;  /* 0x0000005803517812 */ /* 0x040fe400078efcff */
[----:B------:R-:W-:Y:S01]  /*05a0*/  LOP3.LUT R83, R3, 0x60, RZ, 0xfc, !PT ;  /* 0x0000006003537812 */ /* 0x000fe200078efcff */
[----:B------:R-:W-:Y:S01]  /*05b0*/  IMAD.SHL.U32 R20, R79, 0x40, RZ ;  /* 0x000000404f147824 */ /* 0x000fe200078e00ff */
[----:B------:R-:W-:-:S02]  /*05c0*/  LOP3.LUT R85, R3, 0x68, RZ, 0xfc, !PT ;  /* 0x0000006803557812 */ /* 0x000fc400078efcff */
[----:B------:R-:W-:Y:S01]  /*05d0*/  LOP3.LUT R73, R3, 0x70, RZ, 0xfc, !PT ;  /* 0x0000007003497812 */ /* 0x000fe200078efcff */
[----:B------:R-:W-:Y:S01]  /*05e0*/  IMAD.SHL.U32 R28, R83, 0x40, RZ ;  /* 0x00000040531c7824 */ /* 0x000fe200078e00ff */
[-C--:B------:R-:W-:Y:S01]  /*05f0*/  LEA R48, P0, R33, R56.reuse, 0x7 ;  /* 0x0000003821307211 */ /* 0x080fe200078038ff */
[----:B------:R-:W-:Y:S01]  /*0600*/  IMAD.SHL.U32 R32, R85, 0x40, RZ ;  /* 0x0000004055207824 */ /* 0x000fe200078e00ff */
[-C--:B------:R-:W-:Y:S02]  /*0610*/  LEA R30, P6, R29, R56.reuse, 0x7 ;  /* 0x000000381d1e7211 */ /* 0x080fe400078c38ff */
[-C--:B------:R-:W-:Y:S02]  /*0620*/  LEA R4, P5, R25, R56.reuse, 0x7 ;  /* 0x0000003819047211 */ /* 0x080fe400078a38ff */
[-C--:B------:R-:W-:Y:S02]  /*0630*/  LEA R42, P4, R21, R56.reuse, 0x7 ;  /* 0x00000038152a7211 */ /* 0x080fe400078838ff */
[----:B------:R-:W-:-:S02]  /*0640*/  LEA R44, P3, R75, R56, 0x7 ;  /* 0x000000384b2c7211 */ /* 0x000fc400078638ff */
[----:B------:R-:W-:Y:S01]  /*0650*/  LEA R46, P2, R77, R56, 0x7 ;  /* 0x000000384d2e7211 */ /* 0x000fe200078438ff */
[----:B------:R-:W-:Y:S01]  /*0660*/  IMAD.WIDE.U32 R58, R69, 0x2, R58 ;  /* 0x00000002453a7825 */ /* 0x000fe200078e003a */
[----:B------:R-:W-:Y:S02]  /*0670*/  LOP3.LUT R3, R3, 0x78, RZ, 0xfc, !PT ;  /* 0x0000007803037812 */ /* 0x000fe400078efcff */
[-C--:B------:R-:W-:Y:S01]  /*0680*/  LEA.HI.X R49, R8, R57.reuse, RZ, 0x1, P0 ;  /* 0x0000003908317211 */ /* 0x080fe200000f0cff */
[----:B------:R-:W-:Y:S01]  /*0690*/  IMAD.SHL.U32 R34, R73, 0x40, RZ ;  /* 0x0000004049227824 */ /* 0x000fe200078e00ff */
[-C--:B------:R-:W-:Y:S01]  /*06a0*/  LEA.HI.X R31, R10, R57.reuse, RZ, 0x1, P6 ;  /* 0x000000390a1f7211 */ /* 0x080fe200030f0cff */
[----:B------:R-:W-:Y:S01]  /*06b0*/  IMAD.SHL.U32 R38, R3, 0x40, RZ ;  /* 0x0000004003267824 */ /* 0x000fe200078e00ff */
[-C--:B------:R-:W-:Y:S01]  /*06c0*/  LEA.HI.X R5, R12, R57.reuse, RZ, 0x1, P5 ;  /* 0x000000390c057211 */ /* 0x080fe200028f0cff */
[----:B------:R-:W-:Y:S01]  /*06d0*/  IMAD.WIDE.U32 R52, R69, 0x2, R52 ;  /* 0x0000000245347825 */ /* 0x000fe200078e0034 */
[----:B------:R-:W-:-:S02]  /*06e0*/  LEA.HI.X R43, R14, R57, RZ, 0x1, P4 ;  /* 0x000000390e2b7211 */ /* 0x000fc400020f0cff */
[-C--:B------:R-:W-:Y:S01]  /*06f0*/  LEA.HI.X R45, R16, R57.reuse, RZ, 0x1, P3 ;  /* 0x00000039102d7211 */ /* 0x080fe200018f0cff */
[----:B------:R-:W-:Y:S01]  /*0700*/  IMAD.WIDE.U32 R54, R69, 0x2, R54 ;  /* 0x0000000245367825 */ /* 0x000fe200078e0036 */
[----:B------:R-:W-:Y:S02]  /*0710*/  LEA.HI.X R47, R18, R57, RZ, 0x1, P2 ;  /* 0x00000039122f7211 */ /* 0x000fe400010f0cff */
[-C--:B------:R-:W-:Y:S01]  /*0720*/  LEA R36, P0, R79, R56.reuse, 0x7 ;  /* 0x000000384f247211 */ /* 0x080fe200078038ff */
[----:B------:R-:W-:Y:S01]  /*0730*/  IMAD.SHL.U32 R76, R71, 0x4, RZ ;  /* 0x00000004474c7824 */ /* 0x000fe200078e00ff */
[-C--:B------:R-:W-:Y:S01]  /*0740*/  LEA R26, P6, R81, R56.reuse, 0x7 ;  /* 0x00000038511a7211 */ /* 0x080fe200078c38ff */
[----:B------:R-:W-:Y:S01]  /*0750*/  IMAD.SHL.U32 R84, R41, 0x80, RZ ;  /* 0x0000008029547824 */ /* 0x000fe200078e00ff */
[-C--:B------:R-:W-:Y:S01]  /*0760*/  LEA R22, P5, R83, R56.reuse, 0x7 ;  /* 0x0000003853167211 */ /* 0x080fe200078a38ff */
[----:B------:R-:W-:Y:S01]  /*0770*/  IMAD.SHL.U32 R24, R81, 0x40, RZ ;  /* 0x0000004051187824 */ /* 0x000fe200078e00ff */
[----:B------:R-:W-:-:S02]  /*0780*/  LEA R6, P4, R85, R56, 0x7 ;  /* 0x0000003855067211 */ /* 0x000fc400078838ff */
[-C--:B------:R-:W-:Y:S02]  /*0790*/  LEA R10, P3, R73, R56.reuse, 0x7 ;  /* 0x00000038490a7211 */ /* 0x080fe400078638ff */
[----:B------:R-:W-:Y:S02]  /*07a0*/  LEA R8, P2, R3, R56, 0x7 ;  /* 0x0000003803087211 */ /* 0x000fe400078438ff */
[----:B------:R-:W1:Y:S01]  /*07b0*/  LDS R56, [UR10] ;  /* 0x0000000aff387984 */ /* 0x000e620008000800 */
[----:B------:R-:W-:Y:S01]  /*07c0*/  IMAD.WIDE.U32 R60, R69, 0x2, R4 ;  /* 0x00000002453c7825 */ /* 0x000fe200078e0004 */
[-C--:B------:R-:W-:Y:S01]  /*07d0*/  LEA.HI.X R23, R28, R57.reuse, RZ, 0x1, P5 ;  /* 0x000000391c177211 */ /* 0x080fe200028f0cff */
[----:B------:R-:W2:Y:S08]  /*07e0*/  LDC.64 R4, c[0x0][0x388] ;  /* 0x0000e200ff047b82 */ /* 0x000eb00000000a00 */
[----:B------:R-:W-:Y:S01]  /*07f0*/  BAR.SYNC.DEFER_BLOCKING 0x0 ;  /* 0x0000000000007b1d */ /* 0x000fe20000010000 */
[----:B------:R-:W-:-:S02]  /*0800*/  LEA.HI.X R7, R32, R57, RZ, 0x1, P4 ;  /* 0x0000003920077211 */ /* 0x000fc400020f0cff */
[-C--:B------:R-:W-:Y:S02]  /*0810*/  LEA.HI.X R37, R20, R57.reuse, RZ, 0x1, P0 ;  /* 0x0000003914257211 */ /* 0x080fe400000f0cff */
[-C--:B------:R-:W-:Y:S02]  /*0820*/  LEA.HI.X R9, R38, R57.reuse, RZ, 0x1, P2 ;  /* 0x0000003926097211 */ /* 0x080fe400010f0cff */
[-C--:B------:R-:W-:Y:S01]  /*0830*/  LEA.HI.X R11, R34, R57.reuse, RZ, 0x1, P3 ;  /* 0x00000039220b7211 */ /* 0x080fe200018f0cff */
[----:B------:R-:W-:Y:S01]  /*0840*/  IMAD.SHL.U32 R78, R39, 0x80, RZ ;  /* 0x00000080274e7824 */ /* 0x000fe200078e00ff */
[----:B------:R-:W-:Y:S01]  /*0850*/  LEA.HI.X R27, R24, R57, RZ, 0x1, P6 ;  /* 0x00000039181b7211 */ /* 0x000fe200030f0cff */
[----:B------:R-:W-:-:S04]  /*0860*/  IMAD.WIDE.U32 R62, R69, 0x2, R8 ;  /* 0x00000002453e7825 */ /* 0x000fc800078e0008 */
[C---:B------:R-:W-:Y:S01]  /*0870*/  IMAD.WIDE.U32 R10, R69.reuse, 0x2, R10 ;  /* 0x00000002450a7825 */ /* 0x040fe200078e000a */
[----:B---3--:R-:W5:Y:S04]  /*0880*/  LDG.E.U16 R12, desc[UR20][R50.64] ;  /* 0x00000014320c7981 */ /* 0x008f68000c1e1500 */
[----:B------:R3:W5:Y:S04]  /*0890*/  LDG.E.U16 R13, desc[UR20][R50.64+0x40] ;  /* 0x00004014320d7981 */ /* 0x000768000c1e1500 */
[----:B------:R-:W5:Y:S04]  /*08a0*/  LDG.E.U16 R32, desc[UR20][R60.64+0x40] ;  /* 0x000040143c207981 */ /* 0x000f68000c1e1500 */
[----:B------:R-:W5:Y:S01]  /*08b0*/  LDG.E.U16 R18, desc[UR20][R58.64] ;  /* 0x000000143a127981 */ /* 0x000f62000c1e1500 */
[----:B---3--:R-:W-:-:S03]  /*08c0*/  IMAD.WIDE.U32 R50, R69, 0x2, R30 ;  /* 0x0000000245327825 */ /* 0x008fc600078e001e */
[----:B------:R3:W5:Y:S04]  /*08d0*/  LDG.E.U16 R31, desc[UR20][R60.64] ;  /* 0x000000143c1f7981 */ /* 0x000768000c1e1500 */
[----:B------:R4:W5:Y:S04]  /*08e0*/  LDG.E.U16 R19, desc[UR20][R58.64+0x40] ;  /* 0x000040143a137981 */ /* 0x000968000c1e1500 */
[----:B------:R-:W5:Y:S01]  /*08f0*/  LDG.E.U16 R14, desc[UR20][R52.64] ;  /* 0x00000014340e7981 */ /* 0x000f62000c1e1500 */
[----:B---3--:R-:W-:Y:S01]  /*0900*/  IMAD.WIDE.U32 R60, R69, 0x2, R22 ;  /* 0x00000002453c7825 */ /* 0x008fe200078e0016 */
[----:B--2---:R-:W-:-:S02]  /*0910*/  LEA R22, P0, R71, R4, 0x3 ;  /* 0x0000000447167211 */ /* 0x004fc400078018ff */
[----:B------:R2:W5:Y:S01]  /*0920*/  LDG.E.U16 R15, desc[UR20][R52.64+0x40] ;  /* 0x00004014340f7981 */ /* 0x000562000c1e1500 */
[----:B----4-:R-:W-:Y:S01]  /*0930*/  IMAD.WIDE.U32 R58, R69, 0x2, R46 ;  /* 0x00000002453a7825 */ /* 0x010fe200078e002e */
[----:B------:R-:W-:Y:S02]  /*0940*/  LEA.HI.X R23, R76, R5, RZ, 0x1, P0 ;  /* 0x000000054c177211 */ /* 0x000fe400000f0cff */
[----:B------:R-:W5:Y:S01]  /*0950*/  LDG.E.U16 R16, desc[UR20][R54.64] ;  /* 0x0000001436107981 */ /* 0x000f62000c1e1500 */
[----:B------:R-:W-:-:S03]  /*0960*/  LEA R8, P0, R41, R4, 0x8 ;  /* 0x0000000429087211 */ /* 0x000fc600078040ff */
[----:B------:R3:W5:Y:S01]  /*0970*/  LDG.E.U16 R17, desc[UR20][R54.64+0x40] ;  /* 0x0000401436117981 */ /* 0x000762000c1e1500 */
[----:B--2---:R-:W-:-:S03]  /*0980*/  IMAD.WIDE.U32 R52, R69, 0x2, R42 ;  /* 0x0000000245347825 */ /* 0x004fc600078e002a */
[----:B------:R-:W5:Y:S04]  /*0990*/  LDG.E.U16 R28, desc[UR20][R50.64] ;  /* 0x00000014321c7981 */ /* 0x000f68000c1e1500 */
[----:B------:R2:W5:Y:S01]  /*09a0*/  LDG.E.U16 R30, desc[UR20][R50.64+0x40] ;  /* 0x00004014321e7981 */ /* 0x000562000c1e1500 */
[----:B---3--:R-:W-:-:S03]  /*09b0*/  IMAD.WIDE.U32 R54, R69, 0x2, R44 ;  /* 0x0000000245367825 */ /* 0x008fc600078e002c */
[----:B------:R-:W5:Y:S04]  /*09c0*/  LDG.E.U16 R42, desc[UR20][R58.64] ;  /* 0x000000143a2a7981 */ /* 0x000f68000c1e1500 */
[----:B------:R3:W5:Y:S01]  /*09d0*/  LDG.E.U16 R44, desc[UR20][R58.64+0x40] ;  /* 0x000040143a2c7981 */ /* 0x000762000c1e1500 */
[C---:B--2---:R-:W-:Y:S01]  /*09e0*/  IMAD.WIDE.U32 R50, R69.reuse, 0x2, R36 ;  /* 0x0000000245327825 */ /* 0x044fe200078e0024 */
[----:B------:R-:W-:Y:S02]  /*09f0*/  LEA.HI.X R9, R84, R5, RZ, 0x1, P0 ;  /* 0x0000000554097211 */ /* 0x000fe400000f0cff */
[----:B------:R-:W5:Y:S01]  /*0a00*/  LDG.E.U16 R34, desc[UR20][R52.64] ;  /* 0x0000001434227981 */ /* 0x000f62000c1e1500 */
[----:B------:R-:W-:-:S03]  /*0a10*/  IMAD.WIDE.U32 R48, R69, 0x2, R48 ;  /* 0x0000000245307825 */ /* 0x000fc600078e0030 */
[----:B------:R-:W5:Y:S01]  /*0a20*/  LDG.E.U16 R40, desc[UR20][R52.64+0x40] ;  /* 0x0000401434287981 */ /* 0x000f62000c1e1500 */
[----:B---3--:R-:W-:Y:S01]  /*0a30*/  IMAD.WIDE.U32 R58, R69, 0x2, R6 ;  /* 0x00000002453a7825 */ /* 0x008fe200078e0006 */
[----:B------:R-:W-:Y:S02]  /*0a40*/  LEA R6, P2, R39, R4, 0x8 ;  /* 0x0000000427067211 */ /* 0x000fe400078440ff */
[----:B------:R-:W5:Y:S01]  /*0a50*/  LDG.E.U16 R36, desc[UR20][R50.64] ;  /* 0x0000001432247981 */ /* 0x000f62000c1e1500 */
[----:B------:R-:W-:Y:S01]  /*0a60*/  IMAD.SHL.U32 R80, R35, 0x80, RZ ;  /* 0x0000008023507824 */ /* 0x000fe200078e00ff */
[----:B------:R-:W-:Y:S02]  /*0a70*/  LEA.HI.X R7, R78, R5, RZ, 0x1, P2 ;  /* 0x000000054e077211 */ /* 0x000fe400010f0cff */
[----:B------:R-:W5:Y:S01]  /*0a80*/  LDG.E.U16 R45, desc[UR20][R50.64+0x40] ;  /* 0x00004014322d7981 */ /* 0x000f62000c1e1500 */
[----:B------:R-:W-:-:S03]  /*0a90*/  IMAD.WIDE.U32 R8, R69, 0x2, R8 ;  /* 0x0000000245087825 */ /* 0x000fc600078e0008 */
[----:B------:R-:W5:Y:S01]  /*0aa0*/  LDG.E.U16 R53, desc[UR20][R10.64+0x40] ;  /* 0x000040140a357981 */ /* 0x000f62000c1e1500 */
[----:B------:R-:W-:-:S03]  /*0ab0*/  IMAD.WIDE.U32 R26, R69, 0x2, R26 ;  /* 0x00000002451a7825 */ /* 0x000fc600078e001a */
[----:B------:R-:W5:Y:S04]  /*0ac0*/  LDG.E.U16 R20, desc[UR20][R48.64] ;  /* 0x0000001430147981 */ /* 0x000f68000c1e1500 */
[----:B------:R2:W5:Y:S01]  /*0ad0*/  LDG.E.U16 R50, desc[UR20][R10.64] ;  /* 0x000000140a327981 */ /* 0x000562000c1e1500 */
[----:B------:R-:W-:-:S03]  /*0ae0*/  IMAD.SHL.U32 R82, R33, 0x80, RZ ;  /* 0x0000008021527824 */ /* 0x000fc600078e00ff */
[----:B------:R-:W5:Y:S04]  /*0af0*/  LDG.E.U16 R24, desc[UR20][R48.64+0x40] ;  /* 0x0000401430187981 */ /* 0x000f68000c1e1500 */
[----:B------:R-:W5:Y:S01]  /*0b00*/  LDG.E.U16 R51, desc[UR20][R58.64+0x40] ;  /* 0x000040143a337981 */ /* 0x000f62000c1e1500 */
[----:B--2---:R-:W-:-:S03]  /*0b10*/  LEA R10, P0, R35, R4, 0x8 ;  /* 0x00000004230a7211 */ /* 0x004fc600078040ff */
[----:B------:R-:W5:Y:S01]  /*0b20*/  LDG.E.U16 R38, desc[UR20][R54.64] ;  /* 0x0000001436267981 */ /* 0x000f62000c1e1500 */
[----:B------:R-:W-:-:S03]  /*0b30*/  LEA.HI.X R11, R80, R5, RZ, 0x1, P0 ;  /* 0x00000005500b7211 */ /* 0x000fc600000f0cff */
[----:B------:R2:W5:Y:S01]  /*0b40*/  LDG.E.U16 R49, desc[UR20][R58.64] ;  /* 0x000000143a317981 */ /* 0x000562000c1e1500 */
[----:B------:R-:W-:-:S03]  /*0b50*/  IMAD.SHL.U32 R2, R29, 0x80, RZ ;  /* 0x000000801d027824 */ /* 0x000fc600078e00ff */
[----:B------:R-:W5:Y:S01]  /*0b60*/  LDG.E.U16 R43, desc[UR20][R54.64+0x40] ;  /* 0x00004014362b7981 */ /* 0x000f62000c1e1500 */
[----:B------:R-:W-:-:S03]  /*0b70*/  IMAD.SHL.U32 R0, R25, 0x80, RZ ;  /* 0x0000008019007824 */ /* 0x000fc600078e00ff */
[----:B------:R-:W5:Y:S01]  /*0b80*/  LDG.E.U16 R46, desc[UR20][R60.64] ;  /* 0x000000143c2e7981 */ /* 0x000f62000c1e1500 */
[----:B--2---:R-:W-:-:S03]  /*0b90*/  IMAD.WIDE.U32 R58, R69, 0x2, R22 ;  /* 0x00000002453a7825 */ /* 0x004fc600078e0016 */
[----:B------:R-:W5:Y:S01]  /*0ba0*/  LDG.E.U16 R48, desc[UR20][R60.64+0x40] ;  /* 0x000040143c307981 */ /* 0x000f62000c1e1500 */
[----:B------:R-:W-:Y:S01]  /*0bb0*/  IMAD.WIDE.U32 R22, R69, 0x2, R6 ;  /* 0x0000000245167825 */ /* 0x000fe200078e0006 */
[----:B------:R-:W-:Y:S02]  /*0bc0*/  LEA R6, P0, R33, R4, 0x8 ;  /* 0x0000000421067211 */ /* 0x000fe400078040ff */
[----:B------:R-:W5:Y:S04]  /*0bd0*/  LDG.E.U16 R52, desc[UR20][R62.64] ;  /* 0x000000143e347981 */ /* 0x000f68000c1e1500 */
[----:B------:R-:W5:Y:S01]  /*0be0*/  LDG.E.U16 R54, desc[UR20][R62.64+0x40] ;  /* 0x000040143e367981 */ /* 0x000f62000c1e1500 */
[----:B------:R-:W-:-:S03]  /*0bf0*/  LEA.HI.X R7, R82, R5, RZ, 0x1, P0 ;  /* 0x0000000552077211 */ /* 0x000fc600000f0cff */
[----:B------:R-:W5:Y:S01]  /*0c00*/  LDG.E.U16 R57, desc[UR20][R8.64] ;  /* 0x0000001408397981 */ /* 0x000f62000c1e1500 */
[----:B------:R-:W-:-:S03]  /*0c10*/  IMAD.SHL.U32 R74, R21, 0x80, RZ ;  /* 0x00000080154a7824 */ /* 0x000fc600078e00ff */
[----:B------:R-:W5:Y:S04]  /*0c20*/  LDG.E.U16 R61, desc[UR20][R8.64+0x80] ;  /* 0x00008014083d7981 */ /* 0x000f68000c1e1500 */
[----:B------:R-:W5:Y:S04]  /*0c30*/  LDG.E.U16 R60, desc[UR20][R8.64+0x40] ;  /* 0x00004014083c7981 */ /* 0x000f68000c1e1500 */
[----:B------:R2:W5:Y:S04]  /*0c40*/  LDG.E.U16 R62, desc[UR20][R8.64+0xc0] ;  /* 0x0000c014083e7981 */ /* 0x000568000c1e1500 */
[----:B------:R-:W5:Y:S04]  /*0c50*/  LDG.E.U16 R37, desc[UR20][R26.64] ;  /* 0x000000141a257981 */ /* 0x000f68000c1e1500 */
[----:B------:R3:W5:Y:S01]  /*0c60*/  LDG.E.U16 R47, desc[UR20][R26.64+0x40] ;  /* 0x000040141a2f7981 */ /* 0x000762000c1e1500 */
[----:B--2---:R-:W-:-:S02]  /*0c70*/  LEA R8, P2, R29, R4, 0x8 ;  /* 0x000000041d087211 */ /* 0x004fc400078440ff */
[----:B------:R-:W-:Y:S01]  /*0c80*/  SHF.R.U32.HI R70, RZ, 0x5, R68 ;  /* 0x00000005ff467819 */ /* 0x000fe20000011644 */
[----:B------:R-:W5:Y:S01]  /*0c90*/  LDG.E.U16 R35, desc[UR20][R58.64] ;  /* 0x000000143a237981 */ /* 0x000f62000c1e1500 */
[----:B------:R-:W-:-:S03]  /*0ca0*/  LEA.HI.X R9, R2, R5, RZ, 0x1, P2 ;  /* 0x0000000502097211 */ /* 0x000fc600010f0cff */
[----:B------:R-:W5:Y:S01]  /*0cb0*/  LDG.E.U16 R39, desc[UR20][R58.64+0x80] ;  /* 0x000080143a277981 */ /* 0x000f62000c1e1500 */
[----:B---3--:R-:W-:Y:S01]  /*0cc0*/  IMAD.WIDE.U32 R26, R69, 0x2, R10 ;  /* 0x00000002451a7825 */ /* 0x008fe200078e000a */
[-C--:B------:R-:W-:Y:S02]  /*0cd0*/  LEA R10, P0, R25, R4.reuse, 0x8 ;  /* 0x00000004190a7211 */ /* 0x080fe400078040ff */
[----:B------:R-:W-:Y:S01]  /*0ce0*/  LEA R4, P3, R21, R4, 0x8 ;  /* 0x0000000415047211 */ /* 0x000fe200078640ff */
[----:B------:R-:W5:Y:S01]  /*0cf0*/  LDG.E.U16 R41, desc[UR20][R58.64+0x40] ;  /* 0x000040143a297981 */ /* 0x000f62000c1e1500 */
[-C--:B------:R-:W-:Y:S02]  /*0d00*/  LEA.HI.X R11, R0, R5.reuse, RZ, 0x1, P0 ;  /* 0x00000005000b7211 */ /* 0x080fe400000f0cff */
[----:B------:R-:W-:Y:S01]  /*0d10*/  LEA.HI.X R5, R74, R5, RZ, 0x1, P3 ;  /* 0x000000054a057211 */ /* 0x000fe200018f0cff */
[C---:B------:R-:W-:Y:S01]  /*0d20*/  IMAD.WIDE.U32 R8, R69.reuse, 0x2, R8 ;  /* 0x0000000245087825 */ /* 0x040fe200078e0008 */
[----:B------:R-:W5:Y:S03]  /*0d30*/  LDG.E.U16 R55, desc[UR20][R58.64+0xc0] ;  /* 0x0000c0143a377981 */ /* 0x000f66000c1e1500 */
[C---:B------:R-:W-:Y:S01]  /*0d40*/  IMAD.WIDE.U32 R6, R69.reuse, 0x2, R6 ;  /* 0x0000000245067825 */ /* 0x040fe200078e0006 */
[----:B------:R-:W5:Y:S03]  /*0d50*/  LDG.E.U16 R33, desc[UR20][R26.64] ;  /* 0x000000141a217981 */ /* 0x000f66000c1e1500 */
[C---:B------:R-:W-:Y:S01]  /*0d60*/  IMAD.WIDE.U32 R10, R69.reuse, 0x2, R10 ;  /* 0x00000002450a7825 */ /* 0x040fe200078e000a */
[----:B------:R-:W5:Y:S03]  /*0d70*/  LDG.E.U16 R66, desc[UR20][R26.64+0x80] ;  /* 0x000080141a427981 */ /* 0x000f66000c1e1500 */
[----:B------:R-:W-:Y:S01]  /*0d80*/  IMAD.WIDE.U32 R4, R69, 0x2, R4 ;  /* 0x0000000245047825 */ /* 0x000fe200078e0004 */
[----:B------:R-:W5:Y:S01]  /*0d90*/  LDG.E.U16 R59, desc[UR20][R26.64+0x40] ;  /* 0x000040141a3b7981 */ /* 0x000f62000c1e1500 */
[----:B------:R-:W-:-:S03]  /*0da0*/  R2UR UR8, R70 ;  /* 0x00000000460872ca */ /* 0x000fc600000e0000 */
[----:B------:R-:W5:Y:S01]  /*0db0*/  LDG.E.U16 R67, desc[UR20][R26.64+0xc0] ;  /* 0x0000c0141a437981 */ /* 0x000f62000c1e1500 */
[----:B------:R-:W-:-:S03]  /*0dc0*/  SHF.R.U32.HI R70, RZ, 0x1, R71 ;  /* 0x00000001ff467819 */ /* 0x000fc60000011647 */
[----:B------:R-:W5:Y:S01]  /*0dd0*/  LDG.E.U16 R29, desc[UR20][R8.64+0x80] ;  /* 0x00008014081d7981 */ /* 0x000f62000c1e1500 */
[----:B-1----:R-:W-:-:S03]  /*0de0*/  R2UR UR11, R56 ;  /* 0x00000000380b72ca */ /* 0x002fc600000e0000 */
[----:B------:R-:W5:Y:S04]  /*0df0*/  LDG.E.U16 R72, desc[UR20][R8.64+0xc0] ;  /* 0x0000c01408487981 */ /* 0x000f68000c1e1500 */
[----:B------:R-:W5:Y:S04]  /*0e00*/  LDG.E.U16 R26, desc[UR20][R8.64] ;  /* 0x00000014081a7981 */ /* 0x000f68000c1e1500 */
[----:B------:R1:W5:Y:S04]  /*0e10*/  LDG.E.U16 R27, desc[UR20][R8.64+0x40] ;  /* 0x00004014081b7981 */ /* 0x000368000c1e1500 */
[----:B------:R2:W5:Y:S04]  /*0e20*/  LDG.E.U16 R63, desc[UR20][R22.64] ;  /* 0x00000014163f7981 */ /* 0x000568000c1e1500 */
[----:B------:R2:W5:Y:S01]  /*0e30*/  LDG.E.U16 R65, desc[UR20][R22.64+0x80] ;  /* 0x0000801416417981 */ /* 0x000562000c1e1500 */
[----:B-1----:R-:W-:-:S03]  /*0e40*/  IMAD R9, R69, 0x2, R76 ;  /* 0x0000000245097824 */ /* 0x002fc600078e024c */
[----:B------:R2:W5:Y:S04]  /*0e50*/  LDG.E.U16 R64, desc[UR20][R22.64+0x40] ;  /* 0x0000401416407981 */ /* 0x000568000c1e1500 */
[----:B------:R2:W5:Y:S04]  /*0e60*/  LDG.E.U16 R58, desc[UR20][R22.64+0xc0] ;  /* 0x0000c014163a7981 */ /* 0x000568000c1e1500 */
[----:B------:R2:W5:Y:S04]  /*0e70*/  LDG.E.U16 R21, desc[UR20][R6.64] ;  /* 0x0000001406157981 */ /* 0x000568000c1e1500 */
[----:B------:R2:W5:Y:S04]  /*0e80*/  LDG.E.U16 R25, desc[UR20][R6.64+0xc0] ;  /* 0x0000c01406197981 */ /* 0x000568000c1e1500 */
[----:B------:R2:W5:Y:S04]  /*0e90*/  LDG.E.U16 R23, desc[UR20][R6.64+0x80] ;  /* 0x0000801406177981 */ /* 0x000568000c1e1500 */
[----:B------:R2:W5:Y:S01]  /*0ea0*/  LDG.E.U16 R22, desc[UR20][R6.64+0x40] ;  /* 0x0000401406167981 */ /* 0x000562000c1e1500 */
[----:B------:R-:W-:-:S03]  /*0eb0*/  LOP3.LUT R9, R9, R70, RZ, 0x3c, !PT ;  /* 0x0000004609097212 */ /* 0x000fc600078e3cff */
[----:B------:R2:W5:Y:S04]  /*0ec0*/  LDG.E.U16 R86, desc[UR20][R10.64] ;  /* 0x000000140a567981 */ /* 0x000568000c1e1500 */
[----:B------:R2:W5:Y:S04]  /*0ed0*/  LDG.E.U16 R88, desc[UR20][R10.64+0x80] ;  /* 0x000080140a587981 */ /* 0x000568000c1e1500 */
[----:B------:R2:W5:Y:S04]  /*0ee0*/  LDG.E.U16 R87, desc[UR20][R10.64+0x40] ;  /* 0x000040140a577981 */ /* 0x000568000c1e1500 */
[----:B------:R2:W5:Y:S04]  /*0ef0*/  LDG.E.U16 R6, desc[UR20][R10.64+0xc0] ;  /* 0x0000c0140a067981 */ /* 0x000568000c1e1500 */
[----:B------:R2:W5:Y:S04]  /*0f00*/  LDG.E.U16 R7, desc[UR20][R4.64] ;  /* 0x0000001404077981 */ /* 0x000568000c1e1500 */
[----:B------:R2:W5:Y:S04]  /*0f10*/  LDG.E.U16 R90, desc[UR20][R4.64+0x80] ;  /* 0x00008014045a7981 */ /* 0x000568000c1e1500 */
[----:B------:R2:W5:Y:S04]  /*0f20*/  LDG.E.U16 R89, desc[UR20][R4.64+0x40] ;  /* 0x0000401404597981 */ /* 0x000568000c1e1500 */
[----:B------:R2:W5:Y:S01]  /*0f30*/  LDG.E.U16 R91, desc[UR20][R4.64+0xc0] ;  /* 0x0000c014045b7981 */ /* 0x000562000c1e1500 */
[----:B------:R-:W-:Y:S05]  /*0f40*/  @P1 BRA `(.L_x_5) ;  /* 0x0000000000181947 */ /* 0x000fea0003800000 */
[----:B------:R-:W-:Y:S01]  /*0f50*/  ELECT P0, URZ, PT ;  /* 0x0000000000ff782f */ /* 0x000fe20003800000 */
[----:B--2---:R-:W-:Y:S01]  /*0f60*/  IMAD.MOV.U32 R4, RZ, RZ, 0x1 ;  /* 0x00000001ff047424 */ /* 0x004fe200078e00ff */
[----:B------:R-:W-:Y:S01]  /*0f70*/  UMOV UR4, 0x40 ;  /* 0x0000004000047882 */ /* 0x000fe20000000000 */
[----:B------:R-:W-:Y:S01]  /*0f80*/  UVIRTCOUNT.DEALLOC.SMPOOL 0x80 ;  /* 0x000000800000784c */ /* 0x000fe20000000000 */
[----:B------:R-:W-:-:S09]  /*0f90*/  ULEA UR4, UR9, UR4, 0x18 ;  /* 0x0000000409047291 */ /* 0x000fd2000f8ec0ff */
[----:B------:R1:W-:Y:S03]  /*0fa0*/  @P0 STS.U8 [UR4], R4 ;  /* 0x00000004ff000988 */ /* 0x0003e60008000004 */
.L_x_5:
[C---:B------:R-:W-:Y:S01]  /*0fb0*/  LOP3.LUT P2, RZ, R68.reuse, 0xff, RZ, 0xc0, !PT ;  /* 0x000000ff44ff7812 */ /* 0x040fe2000784c0ff */
[----:B------:R-:W-:Y:S01]  /*0fc0*/  UMOV UR4, 0x1 ;  /* 0x0000000100047882 */ /* 0x000fe20000000000 */
[----:B------:R-:W-:Y:S01]  /*0fd0*/  LOP3.LUT R8, R9, 0x40, RZ, 0x3c, !PT ;  /* 0x0000004009087812 */ /* 0x000fe200078e3cff */
[----:B-----5:R3:W-:Y:S01]  /*0fe0*/  STS.U16 [R9+UR10], R12 ;  /* 0x0000000c09007988 */ /* 0x0207e2000800040a */
[----:B-12---:R-:W-:-:S03]  /*0ff0*/  LOP3.LUT R4, R68, 0xff, RZ, 0xc0, !PT ;  /* 0x000000ff44047812 */ /* 0x006fc600078ec0ff */
[----:B------:R3:W-:Y:S04]  /*1000*/  STS.U16 [R9+UR10+0x400], R14 ;  /* 0x0004000e09007988 */ /* 0x0007e8000800040a */
[----:B------:R3:W-:Y:S02]  /*1010*/  STS.U16 [R9+UR10+0x800], R16 ;  /* 0x0008001009007988 */ /* 0x0007e4000800040a */
[----:B------:R-:W-:Y:S01]  /*1020*/  VOTEU.ALL UP0, P2 ;  /* 0x0000000000ff7886 */ /* 0x000fe20001000000 */
[----:B------:R-:W-:Y:S01]  /*1030*/  VOTEU.ALL UP1, P2 ;  /* 0x0000000000ff7886 */ /* 0x000fe20001020000 */
[----:B------:R3:W-:Y:S03]  /*1040*/  STS.U16 [R9+UR10+0xc00], R18 ;  /* 0x000c001209007988 */ /* 0x0007e6000800040a */
[----:B------:R-:W-:-:S04]  /*1050*/  @!UP0 UIADD3 UR4, UPT, UPT, -UR4, 0x100000, URZ ;  /* 0x0010000004048890 */ /* 0x000fc8000fffe1ff */
[----:B------:R-:W-:Y:S02]  /*1060*/  @!UP0 USHF.L.U32 UR5, UR4, 0xb, URZ ;  /* 0x0000000b04058899 */ /* 0x000fe400080006ff */
[----:B------:R-:W-:Y:S01]  /*1070*/  @!UP0 USHF.L.U32 UR4, UR4, 0x1, URZ ;  /* 0x0000000104048899 */ /* 0x000fe200080006ff */
[----:B------:R3:W-:Y:S01]  /*1080*/  STS.U16 [R9+UR10+0x1000], R20 ;  /* 0x0010001409007988 */ /* 0x0007e2000800040a */
[----:B------:R-:W-:-:S03]  /*1090*/  UISETP.NE.U32.AND UP0, UPT, UR8, URZ, UPT ;  /* 0x000000ff0800728c */ /* 0x000fc6000bf05070 */
[----:B------:R3:W-:Y:S04]  /*10a0*/  STS.U16 [R9+UR10+0x1400], R28 ;  /* 0x0014001c09007988 */ /* 0x0007e8000800040a */
        /* <DEDUP_REMOVED lines=10> */
[----:B------:R3:W-:Y:S04]  /*1150*/  STS.U16 [R8+UR10], R13 ;  /* 0x0000000d08007988 */ /* 0x0007e8000800040a */
        /* <DEDUP_REMOVED lines=46> */
[----:B------:R3:W-:Y:S01]  /*1440*/  STS.U16 [R8+UR10+0x7c00], R91 ;  /* 0x007c005b08007988 */ /* 0x0007e2000800040a */
[----:B------:R1:W-:Y:S06]  /*1450*/  MEMBAR.ALL.CTA ;  /* 0x0000000000007992 */ /* 0x0003ec0000008000 */
[----:B-1----:R-:W-:Y:S04]  /*1460*/  FENCE.VIEW.ASYNC.S ;  /* 0x00000000000073c6 */ /* 0x002fe80000000000 */
[----:B------:R-:W1:Y:S02]  /*1470*/  FENCE.VIEW.ASYNC.S ;  /* 0x00000000000073c6 */ /* 0x000e640000000000 */
[----:B-1----:R3:W1:Y:S02]  /*1480*/  @!UP1 SYNCS.EXCH.64 URZ, [UR10+0x8000], UR4 ;  /* 0x008000040aff95b2 */ /* 0x0026640008000100 */
[----:B-1----:R-:W-:Y:S06]  /*1490*/  BAR.SYNC.DEFER_BLOCKING 0x0 ;  /* 0x0000000000007b1d */ /* 0x002fec0000010000 */
[----:B---3--:R-:W-:Y:S05]  /*14a0*/  BRA.U UP0, `(.L_x_6) ;  /* 0x0000000100787547 */ /* 0x008fea000b800000 */
[----:B------:R-:W-:Y:S02]  /*14b0*/  UIADD3 UR4, UPT, UPT, UR10, 0x4000, URZ ;  /* 0x000040000a047890 */ /* 0x000fe4000fffe0ff */
[----:B------:R-:W-:Y:S02]  /*14c0*/  USHF.R.U32.HI UR6, URZ, 0x4, UR10 ;  /* 0x00000004ff067899 */ /* 0x000fe4000801160a */
[----:B------:R-:W-:Y:S02]  /*14d0*/  USHF.R.U32.HI UR4, URZ, 0x4, UR4 ;  /* 0x00000004ff047899 */ /* 0x000fe40008011604 */
[----:B------:R-:W-:Y:S02]  /*14e0*/  USGXT.U32 UR6, UR6, 0xe ;  /* 0x0000000e0606789a */ /* 0x000fe40008000000 */
[----:B------:R-:W-:Y:S02]  /*14f0*/  USGXT.U32 UR5, UR4, 0xe ;  /* 0x0000000e0405789a */ /* 0x000fe40008000000 */
[----:B------:R-:W-:-:S02]  /*1500*/  UIADD3 UR24, UP0, UPT, UR6, 0x2, URZ ;  /* 0x0000000206187890 */ /* 0x000fc4000ff1e0ff */
[----:B------:R-:W-:Y:S01]  /*1510*/  UIADD3 UR22, UP1, UPT, UR5, 0x2000080, URZ ;  /* 0x0200008005167890 */ /* 0x000fe2000ff3e0ff */
[----:B------:R-:W-:Y:S01]  /*1520*/  UMOV UR4, URZ ;  /* 0x000000ff00047c82 */ /* 0x000fe20008000000 */
[----:B------:R-:W-:Y:S01]  /*1530*/  UMOV UR26, 0x0 ;  /* 0x00000000001a7882 */ /* 0x000fe20000000000 */
[----:B------:R-:W-:Y:S02]  /*1540*/  UIADD3.X UR25, UPT, UPT, UR4, 0x40004040, URZ, UP0, !UPT ;  /* 0x4000404004197890 */ /* 0x000fe400087fe4ff */
[----:B------:R-:W-:Y:S02]  /*1550*/  UIADD3.X UR23, UPT, UPT, UR4, 0x40004040, URZ, UP1, !UPT ;  /* 0x4000404004177890 */ /* 0x000fe40008ffe4ff */
[----:B------:R-:W-:Y:S02]  /*1560*/  ULOP3.LUT UR4, UR5, 0x2000000, URZ, 0xfc, !UPT ;  /* 0x0200000005047892 */ /* 0x000fe4000f8efcff */
[----:B------:R-:W-:Y:S02]  /*1570*/  UIADD3.64 UR12, UPT, UPT, UR24, 0x2, URZ ;  /* 0x00000002180c7897 */ /* 0x000fe4000fffe0ff */
[----:B------:R-:W-:-:S02]  /*1580*/  UIADD3.64 UR14, UPT, UPT, UR22, 0x80, URZ ;  /* 0x00000080160e7897 */ /* 0x000fc4000fffe0ff */
[----:B------:R-:W-:Y:S02]  /*1590*/  UIADD3.64 UR16, UPT, UPT, UR24, 0x4, URZ ;  /* 0x0000000418107897 */ /* 0x000fe4000fffe0ff */
[----:B------:R-:W-:Y:S01]  /*15a0*/  UIADD3.64 UR18, UPT, UPT, UR22, 0x100, URZ ;  /* 0x0000010016127897 */ /* 0x000fe2000fffe0ff */
[----:B------:R-:W-:Y:S01]  /*15b0*/  UMOV UR27, 0x8210010 ;  /* 0x08210010001b7882 */ /* 0x000fe20000000000 */
[----:B------:R-:W-:Y:S01]  /*15c0*/  UMOV UR7, 0x40004040 ;  /* 0x4000404000077882 */ /* 0x000fe20000000000 */
[----:B------:R-:W-:Y:S01]  /*15d0*/  UMOV UR5, 0x40004040 ;  /* 0x4000404000057882 */ /* 0x000fe20000000000 */
[----:B------:R-:W-:Y:S01]  /*15e0*/  UMOV UR28, 0x0 ;  /* 0x00000000001c7882 */ /* 0x000fe20000000000 */
[----:B------:R-:W-:Y:S01]  /*15f0*/  UMOV UR29, 0x8210010 ;  /* 0x08210010001d7882 */ /* 0x000fe20000000000 */
[----:B------:R-:W-:Y:S01]  /*1600*/  UMOV UR30, 0x0 ;  /* 0x00000000001e7882 */ /* 0x000fe20000000000 */
[----:B------:R-:W-:Y:S01]  /*1610*/  UMOV UR31, 0x8210010 ;  /* 0x08210010001f7882 */ /* 0x000fe20000000000 */
[----:B------:R1:W-:Y:S01]  /*1620*/  UTCHMMA gdesc[UR6], gdesc[UR4], tmem[UR11], tmem[UR26], idesc[UR27], !UPT ;  /* 0x00ff1a04060075ea */ /* 0x0003e2000f80000b */
[----:B------:R-:W-:Y:S01]  /*1630*/  UMOV UR32, 0x0 ;  /* 0x0000000000207882 */ /* 0x000fe20000000000 */
[----:B------:R-:W-:Y:S01]  /*1640*/  UMOV UR33, 0x8210010 ;  /* 0x0821001000217882 */ /* 0x000fe20000000000 */
[----:B------:R1:W-:Y:S01]  /*1650*/  UTCHMMA gdesc[UR24], gdesc[UR22], tmem[UR11], tmem[UR28], idesc[UR29], UPT ;  /* 0x00ff1c16180075ea */ /* 0x0003e2000b80000b */
[----:B------:R1:W-:Y:S01]  /*1660*/  UTCHMMA gdesc[UR12], gdesc[UR14], tmem[UR11], tmem[UR30], idesc[UR31], UPT ;  /* 0x00ff1e0e0c0075ea */ /* 0x0003e2000b80000b */
[----:B------:R1:W-:Y:S01]  /*1670*/  UTCHMMA gdesc[UR16], gdesc[UR18], tmem[UR11], tmem[UR32], idesc[UR33], UPT ;  /* 0x00ff2012100075ea */ /* 0x0003e2000b80000b */
[----:B------:R-:W-:Y:S01]  /*1680*/  NOP ;  /* 0x0000000000007918 */ /* 0x000fe20000000000 */
.L_x_6:
[----:B------:R-:W-:Y:S01]  /*1690*/  ELECT P0, URZ, PT ;  /* 0x0000000000ff782f */ /* 0x000fe20003800000 */
[----:B-1----:R-:W-:-:S03]  /*16a0*/  UIADD3 UR4, UPT, UPT, UR10, 0x8000, URZ ;  /* 0x000080000a047890 */ /* 0x002fc6000fffe0ff */
[----:B------:R-:W-:Y:S01]  /*16b0*/  ISETP.LT.U32.AND P0, PT, R4, 0x20, P0 ;  /* 0x000000200400780c */ /* 0x000fe20000701070 */
[----:B------:R-:W-:-:S12]  /*16c0*/  UMOV UR5, URZ ;  /* 0x000000ff00057c82 */ /* 0x000fd80008000000 */
[----:B------:R-:W-:Y:S01]  /*16d0*/  VOTEU.ANY UP0, P0 ;  /* 0x0000000000ff7886 */ /* 0x000fe20000000100 */
[----:B------:R-:W-:-:S04]  /*16e0*/  VOTEU.ANY UP1, P0 ;  /* 0x0000000000ff7886 */ /* 0x000fc80000020100 */
[----:B------:R-:W-:Y:S01]  /*16f0*/  @UP0 UMOV UR6, UR4 ;  /* 0x0000000400060c82 */ /* 0x000fe20008000000 */
[----:B------:R-:W-:Y:S01]  /*1700*/  USHF.L.U32 UR4, UR8, 0x15, URZ ;  /* 0x0000001508047899 */ /* 0x000fe200080006ff */
[----:B------:R1:W-:Y:S01]  /*1710*/  @UP1 UTCBAR [UR6], URZ ;  /* 0x000000ff060013e9 */ /* 0x0003e200080000ff */
[----:B------:R-:W-:Y:S01]  /*1720*/  BAR.SYNC.DEFER_BLOCKING 0x0 ;  /* 0x0000000000007b1d */ /* 0x000fe20000010000 */
[----:B------:R-:W-:Y:S02]  /*1730*/  USHF.L.U32 UR5, UR8, 0x4, URZ ;  /* 0x0000000408057899 */ /* 0x000fe400080006ff */
[----:B------:R-:W-:Y:S02]  /*1740*/  ULOP3.LUT UR4, UR4, 0x600000, URZ, 0xc0, !UPT ;  /* 0x0060000004047892 */ /* 0x000fe4000f8ec0ff */
[----:B------:R-:W-:-:S04]  /*1750*/  ULOP3.LUT UR5, UR5, 0x40, URZ, 0xc0, !UPT ;  /* 0x0000004005057892 */ /* 0x000fc8000f8ec0ff */
[----:B------:R-:W-:Y:S01]  /*1760*/  UIADD3 UR4, UPT, UPT, UR5, UR4, UR11 ;  /* 0x0000000405047290 */ /* 0x000fe2000fffe00b */
[----:B------:R-:W2:Y:S02]  /*1770*/  SYNCS.PHASECHK.TRANS64.TRYWAIT P0, [UR10+0x8000], RZ ;  /* 0x008000ffff0075a7 */ /* 0x000ea4000800110a */
[----:B-12---:R-:W-:Y:S09]  /*1780*/  @!P0 BRA `(.L_x_7) ;  /* 0x0000000c00bc8947 */ /* 0x006ff20003800000 */
.L_x_11:
[----:B------:R-:W-:Y:S01]  /*1790*/  BAR.SYNC.DEFER_BLOCKING 0x0 ;  /* 0x0000000000007b1d */ /* 0x000fe20000010000 */
[C---:B------:R-:W-:Y:S01]  /*17a0*/  IMAD.SHL.U32 R86, R68.reuse, 0x10, RZ ;  /* 0x0000001044567824 */ /* 0x040fe200078e00ff */
[C---:B------:R-:W-:Y:S01]  /*17b0*/  LOP3.LUT R72, R68.reuse, 0x7, RZ, 0xc0, !PT ;  /* 0x0000000744487812 */ /* 0x040fe200078ec0ff */
[C---:B------:R-:W-:Y:S02]  /*17c0*/  IMAD.SHL.U32 R88, R68.reuse, 0x100, RZ ;  /* 0x0000010044587824 */ /* 0x040fe400078e00ff */
[----:B------:R-:W-:Y:S01]  /*17d0*/  IMAD.SHL.U32 R68, R68, 0x8, RZ ;  /* 0x0000000844447824 */ /* 0x000fe200078e00ff */
[----:B------:R-:W-:Y:S01]  /*17e0*/  LOP3.LUT R87, R86, 0xff0, RZ, 0xc0, !PT ;  /* 0x00000ff056577812 */ /* 0x000fe200078ec0ff */
[----:B------:R-:W-:Y:S01]  /*17f0*/  IMAD R89, R71, 0x8, R72 ;  /* 0x0000000847597824 */ /* 0x000fe200078e0248 */
[----:B------:R-:W1:Y:S01]  /*1800*/  LDTM.x64 R4, tmem[UR4] ;  /* 0x00000004000479ee */ /* 0x000e620008340000 */
[----:B------:R-:W-:Y:S01]  /*1810*/  LOP3.LUT R88, R88, 0x800, RZ, 0xc0, !PT ;  /* 0x0000080058587812 */ /* 0x000fe200078ec0ff */
[----:B------:R-:W-:Y:S01]  /*1820*/  IMAD.SHL.U32 R86, R69, 0x4, RZ ;  /* 0x0000000445567824 */ /* 0x000fe200078e00ff */
[----:B------:R-:W-:Y:S01]  /*1830*/  LOP3.LUT R71, R68, 0x80, RZ, 0xc0, !PT ;  /* 0x0000008044477812 */ /* 0x000fe200078ec0ff */
[----:B------:R-:W-:Y:S01]  /*1840*/  IMAD.SHL.U32 R89, R89, 0x10, RZ ;  /* 0x0000001059597824 */ /* 0x000fe200078e00ff */
[----:B------:R-:W2:Y:S01]  /*1850*/  LDCU.64 UR4, c[0x0][0x390] ;  /* 0x00007200ff0477ac */ /* 0x000ea20008000a00 */
[----:B------:R-:W-:Y:S01]  /*1860*/  IMAD R87, R72, 0x1000, R87 ;  /* 0x0000100048577824 */ /* 0x000fe200078e0257 */
[----:B------:R-:W-:Y:S01]  /*1870*/  IADD3 R71, PT, PT, R71, UR10, R88 ;  /* 0x0000000a47477c10 */ /* 0x000fe2000fffe058 */
[----:B------:R-:W-:Y:S01]  /*1880*/  IMAD.SHL.U32 R95, R76, 0x4, RZ ;  /* 0x000000044c5f7824 */ /* 0x000fe200078e00ff */
[----:B------:R-:W-:-:S02]  /*1890*/  LOP3.LUT R72, R89, R70, RZ, 0x3c, !PT ;  /* 0x0000004659487212 */ /* 0x000fc400078e3cff */
[C---:B------:R-:W-:Y:S02]  /*18a0*/  LOP3.LUT R88, R87.reuse, 0x10, RZ, 0x3c, !PT ;  /* 0x0000001057587812 */ /* 0x040fe400078e3cff */
[C---:B------:R-:W-:Y:S01]  /*18b0*/  LOP3.LUT R89, R87.reuse, 0x20, RZ, 0x3c, !PT ;  /* 0x0000002057597812 */ /* 0x040fe200078e3cff */
[----:B------:R-:W-:Y:S01]  /*18c0*/  IMAD.IADD R72, R72, 0x1, R71 ;  /* 0x0000000148487824 */ /* 0x000fe200078e0247 */
[C---:B------:R-:W-:Y:S01]  /*18d0*/  LOP3.LUT R90, R87.reuse, 0x30, RZ, 0x3c, !PT ;  /* 0x00000030575a7812 */ /* 0x040fe200078e3cff */
[----:B------:R-:W1:Y:S01]  /*18e0*/  @!P2 SYNCS.CCTL.IV [UR10+0x8000] ;  /* 0x00800000ff00a9b1 */ /* 0x000e62000800000a */
[----:B------:R-:W-:Y:S01]  /*18f0*/  NOP ;  /* 0x0000000000007918 */ /* 0x000fe20000000000 */
[C---:B------:R-:W-:Y:S02]  /*1900*/  LOP3.LUT R91, R87.reuse, 0x40, RZ, 0x3c, !PT ;  /* 0x00000040575b7812 */ /* 0x040fe400078e3cff */
[C---:B------:R-:W-:Y:S02]  /*1910*/  LOP3.LUT R92, R87.reuse, 0x50, RZ, 0x3c, !PT ;  /* 0x00000050575c7812 */ /* 0x040fe400078e3cff */
[C---:B------:R-:W-:Y:S01]  /*1920*/  LOP3.LUT R93, R87.reuse, 0x60, RZ, 0x3c, !PT ;  /* 0x00000060575d7812 */ /* 0x040fe200078e3cff */
[----:B-1----:R-:W-:Y:S01]  /*1930*/  STS.128 [R87+UR10], R4 ;  /* 0x0000000457007988 */ /* 0x002fe20008000c0a */
[----:B------:R-:W-:-:S02]  /*1940*/  LOP3.LUT R94, R87, 0x70, RZ, 0x3c, !PT ;  /* 0x00000070575e7812 */ /* 0x000fc400078e3cff */
[C---:B--2---:R-:W-:Y:S01]  /*1950*/  LEA R97, P5, R75.reuse, UR4, 0x9 ;  /* 0x000000044b617c11 */ /* 0x044fe2000f8a48ff */
[----:B------:R-:W-:Y:S04]  /*1960*/  STS.128 [R88+UR10], R8 ;  /* 0x0000000858007988 */ /* 0x000fe80008000c0a */
[----:B------:R-:W-:Y:S04]  /*1970*/  STS.128 [R89+UR10], R12 ;  /* 0x0000000c59007988 */ /* 0x000fe80008000c0a */
[----:B------:R-:W-:Y:S04]  /*1980*/  STS.128 [R90+UR10], R16 ;  /* 0x000000105a007988 */ /* 0x000fe80008000c0a */
[----:B------:R-:W-:Y:S04]  /*1990*/  STS.128 [R91+UR10], R20 ;  /* 0x000000145b007988 */ /* 0x000fe80008000c0a */
[----:B------:R-:W-:Y:S04]  /*19a0*/  STS.128 [R92+UR10], R24 ;  /* 0x000000185c007988 */ /* 0x000fe80008000c0a */
[----:B------:R-:W-:Y:S04]  /*19b0*/  STS.128 [R93+UR10], R28 ;  /* 0x0000001c5d007988 */ /* 0x000fe80008000c0a */
[----:B------:R1:W-:Y:S01]  /*19c0*/  STS.128 [R94+UR10], R32 ;  /* 0x000000205e007988 */ /* 0x0003e20008000c0a */
[----:B------:R-:W-:Y:S01]  /*19d0*/  BAR.SYNC.DEFER_BLOCKING 0x0 ;  /* 0x0000000000007b1d */ /* 0x000fe20000010000 */
[----:B-1----:R-:W-:Y:S01]  /*19e0*/  IMAD.SHL.U32 R32, R75, 0x80, RZ ;  /* 0x000000804b207824 */ /* 0x002fe200078e00ff */
[C---:B------:R-:W-:Y:S01]  /*19f0*/  LEA R75, P6, R77.reuse, UR4, 0x9 ;  /* 0x000000044d4b7c11 */ /* 0x040fe2000f8c48ff */
[----:B------:R-:W-:-:S02]  /*1a00*/  IMAD.SHL.U32 R33, R77, 0x80, RZ ;  /* 0x000000804d217824 */ /* 0x000fc400078e00ff */
[----:B------:R-:W-:Y:S02]  /*1a10*/  IMAD.SHL.U32 R34, R79, 0x80, RZ ;  /* 0x000000804f227824 */ /* 0x000fe400078e00ff */
[----:B------:R-:W-:Y:S01]  /*1a20*/  IMAD.SHL.U32 R35, R81, 0x80, RZ ;  /* 0x0000008051237824 */ /* 0x000fe200078e00ff */
[----:B------:R-:W1:Y:S04]  /*1a30*/  LDSM.16.M88.4 R4, [R72] ;  /* 0x000000004804783b */ /* 0x000e680000000200 */
[----:B------:R-:W-:Y:S04]  /*1a40*/  LDSM.16.M88.4 R8, [R72+0x100] ;  /* 0x000100004808783b */ /* 0x000fe80000000200 */
[----:B------:R-:W-:Y:S04]  /*1a50*/  LDSM.16.M88.4 R12, [R72+0x200] ;  /* 0x00020000480c783b */ /* 0x000fe80000000200 */
[----:B------:R-:W-:Y:S04]  /*1a60*/  LDSM.16.M88.4 R16, [R72+0x300] ;  /* 0x000300004810783b */ /* 0x000fe80000000200 */
[----:B------:R-:W-:Y:S04]  /*1a70*/  LDSM.16.M88.4 R20, [R72+0x400] ;  /* 0x000400004814783b */ /* 0x000fe80000000200 */
[----:B------:R-:W-:Y:S04]  /*1a80*/  LDSM.16.M88.4 R24, [R72+0x500] ;  /* 0x000500004818783b */ /* 0x000fe80000000200 */
[----:B------:R-:W-:Y:S04]  /*1a90*/  LDSM.16.M88.4 R28, [R72+0x600] ;  /* 0x00060000481c783b */ /* 0x000fe80000000200 */
[----:B------:R-:W-:Y:S01]  /*1aa0*/  LDSM.16.M88.4 R68, [R72+0x700] ;  /* 0x000700004844783b */ /* 0x000fe20000000200 */
[----:B------:R-:W-:Y:S06]  /*1ab0*/  BAR.SYNC.DEFER_BLOCKING 0x0 ;  /* 0x0000000000007b1d */ /* 0x000fec0000010000 */
[----:B------:R2:W-:Y:S04]  /*1ac0*/  STS.128 [R87+UR10], R36 ;  /* 0x0000002457007988 */ /* 0x0005e80008000c0a */
[----:B------:R-:W-:Y:S04]  /*1ad0*/  STS.128 [R88+UR10], R40 ;  /* 0x0000002858007988 */ /* 0x000fe80008000c0a */
[----:B------:R3:W-:Y:S04]  /*1ae0*/  STS.128 [R89+UR10], R44 ;  /* 0x0000002c59007988 */ /* 0x0007e80008000c0a */
[----:B------:R4:W-:Y:S04]  /*1af0*/  STS.128 [R90+UR10], R48 ;  /* 0x000000305a007988 */ /* 0x0009e80008000c0a */
[----:B------:R-:W-:Y:S01]  /*1b00*/  STS.128 [R91+UR10], R52 ;  /* 0x000000345b007988 */ /* 0x000fe20008000c0a */
[C---:B--2---:R-:W-:Y:S01]  /*1b10*/  IMAD.SHL.U32 R87, R83.reuse, 0x80, RZ ;  /* 0x0000008053577824 */ /* 0x044fe200078e00ff */
[----:B------:R-:W-:Y:S01]  /*1b20*/  LEA R83, P4, R83, UR4, 0x9 ;  /* 0x0000000453537c11 */ /* 0x000fe2000f8848ff */
[----:B------:R-:W-:Y:S01]  /*1b30*/  IMAD.SHL.U32 R36, R85, 0x80, RZ ;  /* 0x0000008055247824 */ /* 0x000fe200078e00ff */
[----:B------:R-:W-:Y:S02]  /*1b40*/  STS.128 [R92+UR10], R56 ;  /* 0x000000385c007988 */ /* 0x000fe40008000c0a */
[----:B------:R-:W-:-:S02]  /*1b50*/  LEA.HI.X R87, R87, UR5, RZ, 0x2, P4 ;  /* 0x0000000557577c11 */ /* 0x000fc4000a0f14ff */
[----:B------:R2:W-:Y:S01]  /*1b60*/  STS.128 [R93+UR10], R60 ;  /* 0x0000003c5d007988 */ /* 0x0005e20008000c0a */
[----:B---3--:R-:W-:Y:S02]  /*1b70*/  LEA R47, P3, R79, UR4, 0x9 ;  /* 0x000000044f2f7c11 */ /* 0x008fe4000f8648ff */
[----:B------:R-:W-:Y:S01]  /*1b80*/  LEA R89, P2, R81, UR4, 0x9 ;  /* 0x0000000451597c11 */ /* 0x000fe2000f8448ff */
[----:B------:R3:W-:Y:S01]  /*1b90*/  STS.128 [R94+UR10], R64 ;  /* 0x000000405e007988 */ /* 0x0007e20008000c0a */
[----:B------:R-:W-:Y:S01]  /*1ba0*/  BAR.SYNC.DEFER_BLOCKING 0x0 ;  /* 0x0000000000007b1d */ /* 0x000fe20000010000 */
[----:B------:R-:W-:Y:S02]  /*1bb0*/  LEA R45, P0, R85, UR4, 0x9 ;  /* 0x00000004552d7c11 */ /* 0x000fe4000f8048ff */
[----:B----4-:R-:W-:Y:S02]  /*1bc0*/  LEA.HI.X R50, R32, UR5, RZ, 0x2, P5 ;  /* 0x0000000520327c11 */ /* 0x010fe4000a8f14ff */
[----:B------:R-:W-:-:S02]  /*1bd0*/  LEA.HI.X R46, R33, UR5, RZ, 0x2, P6 ;  /* 0x00000005212e7c11 */ /* 0x000fc4000b0f14ff */
[----:B------:R-:W-:Y:S02]  /*1be0*/  LEA.HI.X R44, R34, UR5, RZ, 0x2, P3 ;  /* 0x00000005222c7c11 */ /* 0x000fe400098f14ff */
[----:B--2---:R-:W-:Y:S02]  /*1bf0*/  LEA R61, P4, R84, UR4, 0x2 ;  /* 0x00000004543d7c11 */ /* 0x004fe4000f8810ff */
[----:B------:R-:W-:Y:S02]  /*1c00*/  LEA.HI.X R48, R35, UR5, RZ, 0x2, P2 ;  /* 0x0000000523307c11 */ /* 0x000fe400090f14ff */
[----:B------:R-:W-:Y:S02]  /*1c10*/  IADD3 R58, P6, P5, R86, UR4, R95 ;  /* 0x00000004563a7c10 */ /* 0x000fe4000fdde05f */
[----:B------:R-:W-:Y:S02]  /*1c20*/  LEA.HI.X R85, R36, UR5, RZ, 0x2, P0 ;  /* 0x0000000524557c11 */ /* 0x000fe400080f14ff */
[----:B------:R-:W-:-:S02]  /*1c30*/  LEA.HI.X R84, R84, UR5, RZ, 0x2, P4 ;  /* 0x0000000554547c11 */ /* 0x000fc4000a0f14ff */
[----:B------:R-:W-:Y:S02]  /*1c40*/  IADD3 R60, P4, PT, R86, R61, RZ ;  /* 0x0000003d563c7210 */ /* 0x000fe40007f9e0ff */
[----:B------:R-:W-:Y:S02]  /*1c50*/  IADD3.X R59, PT, PT, RZ, UR5, RZ, P6, P5 ;  /* 0x00000005ff3b7c10 */ /* 0x000fe4000b7ea4ff */
[----:B---3--:R-:W-:Y:S01]  /*1c60*/  LEA R67, P6, R78, UR4, 0x2 ;  /* 0x000000044e437c11 */ /* 0x008fe2000f8c10ff */
[----:B------:R-:W2:Y:S01]  /*1c70*/  LDSM.16.M88.4 R32, [R72] ;  /* 0x000000004820783b */ /* 0x000ea20000000200 */
[----:B------:R-:W-:Y:S01]  /*1c80*/  LEA R63, P5, R80, UR4, 0x2 ;  /* 0x00000004503f7c11 */ /* 0x000fe2000f8a10ff */
[----:B------:R-:W-:Y:S01]  /*1c90*/  IMAD.X R61, RZ, RZ, R84, P4 ;  /* 0x000000ffff3d7224 */ /* 0x000fe200020e0654 */
[----:B------:R-:W-:Y:S01]  /*1ca0*/  LEA R77, P4, R82, UR4, 0x2 ;  /* 0x00000004524d7c11 */ /* 0x000fe2000f8810ff */
[----:B------:R-:W3:Y:S01]  /*1cb0*/  LDSM.16.M88.4 R36, [R72+0x100] ;  /* 0x000100004824783b */ /* 0x000ee20000000200 */
[----:B------:R-:W-:-:S02]  /*1cc0*/  LEA.HI.X R78, R78, UR5, RZ, 0x2, P6 ;  /* 0x000000054e4e7c11 */ /* 0x000fc4000b0f14ff */
[----:B------:R-:W-:Y:S01]  /*1cd0*/  IADD3 R66, P6, PT, R86, R67, RZ ;  /* 0x0000004356427210 */ /* 0x000fe20007fde0ff */
[----:B-1----:R-:W-:Y:S01]  /*1ce0*/  STG.E desc[UR20][R58.64], R4 ;  /* 0x000000043a007986 */ /* 0x002fe2000c101914 */
[----:B------:R-:W-:Y:S02]  /*1cf0*/  LEA.HI.X R80, R80, UR5, RZ, 0x2, P5 ;  /* 0x0000000550507c11 */ /* 0x000fe4000a8f14ff */
[----:B------:R-:W-:Y:S01]  /*1d00*/  IADD3 R62, P5, PT, R86, R63, RZ ;  /* 0x0000003f563e7210 */ /* 0x000fe20007fbe0ff */
[----:B------:R-:W-:Y:S01]  /*1d10*/  IMAD.X R67, RZ, RZ, R78, P6 ;  /* 0x000000ffff437224 */ /* 0x000fe200030e064e */
[----:B------:R-:W-:Y:S01]  /*1d20*/  LEA.HI.X R82, R82, UR5, RZ, 0x2, P4 ;  /* 0x0000000552527c11 */ /* 0x000fe2000a0f14ff */
[----:B------:R-:W-:Y:S01]  /*1d30*/  STG.E desc[UR20][R58.64+0x100], R5 ;  /* 0x000100053a007986 */ /* 0x000fe2000c101914 */
[----:B------:R-:W-:Y:S01]  /*1d40*/  IADD3 R76, P4, PT, R86, R77, RZ ;  /* 0x0000004d564c7210 */ /* 0x000fe20007f9e0ff */
[----:B------:R-:W-:Y:S01]  /*1d50*/  IMAD.X R63, RZ, RZ, R80, P5 ;  /* 0x000000ffff3f7224 */ /* 0x000fe200028e0650 */
[----:B------:R-:W-:Y:S01]  /*1d60*/  LEA R65, P6, R2, UR4, 0x2 ;  /* 0x0000000402417c11 */ /* 0x000fe2000f8c10ff */
[----:B------:R-:W-:Y:S01]  /*1d70*/  LDSM.16.M88.4 R52, [R72+0x500] ;  /* 0x000500004834783b */ /* 0x000fe20000000200 */
[----:B------:R-:W-:Y:S01]  /*1d80*/  LEA R79, P5, R0, UR4, 0x2 ;  /* 0x00000004004f7c11 */ /* 0x000fe2000f8a10ff */
[----:B------:R-:W-:Y:S01]  /*1d90*/  IMAD.X R77, RZ, RZ, R82, P4 ;  /* 0x000000ffff4d7224 */ /* 0x000fe200020e0652 */
[----:B------:R-:W-:-:S02]  /*1da0*/  LEA R81, P4, R74, UR4, 0x2 ;  /* 0x000000044a517c11 */ /* 0x000fc4000f8810ff */
[----:B------:R-:W-:Y:S02]  /*1db0*/  LEA.HI.X R40, R2, UR5, RZ, 0x2, P6 ;  /* 0x0000000502287c11 */ /* 0x000fe4000b0f14ff */
[----:B------:R-:W-:Y:S02]  /*1dc0*/  LEA.HI.X R2, R0, UR5, RZ, 0x2, P5 ;  /* 0x0000000500027c11 */ /* 0x000fe4000a8f14ff */
[C---:B------:R-:W-:Y:S02]  /*1dd0*/  IADD3 R78, P5, PT, R86.reuse, R79, RZ ;  /* 0x0000004f564e7210 */ /* 0x040fe40007fbe0ff */
[----:B------:R-:W-:Y:S02]  /*1de0*/  IADD3 R64, P6, PT, R86, R65, RZ ;  /* 0x0000004156407210 */ /* 0x000fe40007fde0ff */
[----:B------:R-:W-:Y:S01]  /*1df0*/  LEA.HI.X R0, R74, UR5, RZ, 0x2, P4 ;  /* 0x000000054a007c11 */ /* 0x000fe2000a0f14ff */
[----:B------:R-:W-:Y:S01]  /*1e00*/  IMAD.X R79, RZ, RZ, R2, P5 ;  /* 0x000000ffff4f7224 */ /* 0x000fe200028e0602 */
[C---:B------:R-:W-:Y:S01]  /*1e10*/  IADD3 R80, P4, PT, R86.reuse, R81, RZ ;  /* 0x0000005156507210 */ /* 0x040fe20007f9e0ff */
[----:B------:R-:W-:Y:S01]  /*1e20*/  IMAD.X R65, RZ, RZ, R40, P6 ;  /* 0x000000ffff417224 */ /* 0x000fe200030e0628 */
[C---:B------:R-:W-:Y:S01]  /*1e30*/  IADD3 R56, P0, PT, R86.reuse, R97, RZ ;  /* 0x0000006156387210 */ /* 0x040fe20007f1e0ff */
[----:B------:R-:W1:Y:S01]  /*1e40*/  LDSM.16.M88.4 R40, [R72+0x200] ;  /* 0x000200004828783b */ /* 0x000e620000000200 */
[C---:B------:R-:W-:Y:S01]  /*1e50*/  IADD3 R74, P5, PT, R86.reuse, R75, RZ ;  /* 0x0000004b564a7210 */ /* 0x040fe20007fbe0ff */
[----:B------:R-:W-:Y:S01]  /*1e60*/  IMAD.X R81, RZ, RZ, R0, P4 ;  /* 0x000000ffff517224 */ /* 0x000fe200020e0600 */
[C---:B------:R-:W-:Y:S01]  /*1e70*/  IADD3 R82, P6, PT, R86.reuse, R47, RZ ;  /* 0x0000002f56527210 */ /* 0x040fe20007fde0ff */
[----:B------:R-:W-:Y:S01]  /*1e80*/  IMAD.X R57, RZ, RZ, R50, P0 ;  /* 0x000000ffff397224 */ /* 0x000fe200000e0632 */
[C---:B------:R-:W-:Y:S01]  /*1e90*/  IADD3 R88, P4, PT, R86.reuse, R89, RZ ;  /* 0x0000005956587210 */ /* 0x040fe20007f9e0ff */
[----:B------:R-:W-:Y:S01]  /*1ea0*/  IMAD.X R75, RZ, RZ, R46, P5 ;  /* 0x000000ffff4b7224 */ /* 0x000fe200028e062e */
[----:B------:R-:W-:Y:S01]  /*1eb0*/  LEA R51, P3, R73, UR4, 0x9 ;  /* 0x0000000449337c11 */ /* 0x000fe2000f8648ff */
[----:B--2---:R-:W-:Y:S01]  /*1ec0*/  STG.E desc[UR20][R58.64+0x80], R32 ;  /* 0x000080203a007986 */ /* 0x004fe2000c101914 */
[----:B------:R-:W-:Y:S01]  /*1ed0*/  LEA R49, P2, R3, UR4, 0x9 ;  /* 0x0000000403317c11 */ /* 0x000fe2000f8448ff */
[----:B------:R-:W-:Y:S01]  /*1ee0*/  IMAD.X R89, RZ, RZ, R48, P4 ;  /* 0x000000ffff597224 */ /* 0x000fe200020e0630 */
[C---:B------:R-:W-:Y:S01]  /*1ef0*/  IADD3 R90, P0, PT, R86.reuse, R83, RZ ;  /* 0x00000053565a7210 */ /* 0x040fe20007f1e0ff */
[----:B------:R-:W-:Y:S01]  /*1f00*/  IMAD.X R83, RZ, RZ, R44, P6 ;  /* 0x000000ffff537224 */ /* 0x000fe200030e062c */
[C---:B------:R-:W-:Y:S01]  /*1f10*/  IADD3 R84, P5, PT, R86.reuse, R45, RZ ;  /* 0x0000002d56547210 */ /* 0x040fe20007fbe0ff */
[----:B------:R-:W-:Y:S01]  /*1f20*/  STG.E desc[UR20][R58.64+0x180], R33 ;  /* 0x000180213a007986 */ /* 0x000fe2000c101914 */
[C---:B------:R-:W-:Y:S01]  /*1f30*/  IADD3 R2, P6, PT, R86.reuse, R51, RZ ;  /* 0x0000003356027210 */ /* 0x040fe20007fde0ff */
[----:B------:R-:W-:Y:S01]  /*1f40*/  IMAD.SHL.U32 R73, R73, 0x80, RZ ;  /* 0x0000008049497824 */ /* 0x000fe200078e00ff */
[----:B------:R-:W-:Y:S01]  /*1f50*/  IADD3 R86, P4, PT, R86, R49, RZ ;  /* 0x0000003156567210 */ /* 0x000fe20007f9e0ff */
[----:B------:R-:W2:Y:S01]  /*1f60*/  LDSM.16.M88.4 R44, [R72+0x300] ;  /* 0x00030000482c783b */ /* 0x000ea20000000200 */
[----:B------:R-:W-:-:S02]  /*1f70*/  IMAD.SHL.U32 R3, R3, 0x80, RZ ;  /* 0x0000008003037824 */ /* 0x000fc400078e00ff */
[----:B------:R-:W-:Y:S01]  /*1f80*/  LEA.HI.X R73, R73, UR5, RZ, 0x2, P3 ;  /* 0x0000000549497c11 */ /* 0x000fe200098f14ff */
[----:B------:R-:W4:Y:S01]  /*1f90*/  LDSM.16.M88.4 R48, [R72+0x400] ;  /* 0x000400004830783b */ /* 0x000f220000000200 */
[----:B------:R-:W-:Y:S01]  /*1fa0*/  IMAD.X R91, RZ, RZ, R87, P0 ;  /* 0x000000ffff5b7224 */ /* 0x000fe200000e0657 */
[----:B------:R-:W-:Y:S01]  /*1fb0*/  LEA.HI.X R0, R3, UR5, RZ, 0x2, P2 ;  /* 0x0000000503007c11 */ /* 0x000fe200090f14ff */
[----:B------:R-:W-:Y:S01]  /*1fc0*/  IMAD.X R85, RZ, RZ, R85, P5 ;  /* 0x000000ffff557224 */ /* 0x000fe200028e0655 */
[----:B------:R-:W-:Y:S01]  /*1fd0*/  STG.E desc[UR20][R60.64], R6 ;  /* 0x000000063c007986 */ /* 0x000fe2000c101914 */
[----:B------:R-:W-:Y:S02]  /*1fe0*/  IMAD.X R3, RZ, RZ, R73, P6 ;  /* 0x000000ffff037224 */ /* 0x000fe400030e0649 */
[----:B------:R-:W-:Y:S01]  /*1ff0*/  IMAD.X R87, RZ, RZ, R0, P4 ;  /* 0x000000ffff577224 */ /* 0x000fe200020e0600 */
[----:B------:R-:W-:Y:S04]  /*2000*/  STG.E desc[UR20][R60.64+0x80], R34 ;  /* 0x000080223c007986 */ /* 0x000fe8000c101914 */
[----:B------:R-:W-:Y:S04]  /*2010*/  STG.E desc[UR20][R60.64+0x100], R7 ;  /* 0x000100073c007986 */ /* 0x000fe8000c101914 */
[----:B------:R-:W-:Y:S04]  /*2020*/  STG.E desc[UR20][R60.64+0x180], R35 ;  /* 0x000180233c007986 */ /* 0x000fe8000c101914 */
[----:B------:R-:W-:Y:S04]  /*2030*/  STG.E desc[UR20][R66.64], R8 ;  /* 0x0000000842007986 */ /* 0x000fe8000c101914 */
[----:B------:R-:W-:Y:S04]  /*2040*/  STG.E desc[UR20][R66.64+0x100], R9 ;  /* 0x0001000942007986 */ /* 0x000fe8000c101914 */
[----:B---3--:R-:W-:Y:S04]  /*2050*/  STG.E desc[UR20][R66.64+0x80], R36 ;  /* 0x0000802442007986 */ /* 0x008fe8000c101914 */
[----:B------:R-:W-:Y:S04]  /*2060*/  STG.E desc[UR20][R66.64+0x180], R37 ;  /* 0x0001802542007986 */ /* 0x000fe8000c101914 */
[----:B------:R-:W3:Y:S04]  /*2070*/  LDSM.16.M88.4 R4, [R72+0x600] ;  /* 0x000600004804783b */ /* 0x000ee80000000200 */
[----:B------:R-:W-:Y:S04]  /*2080*/  STG.E desc[UR20][R62.64], R10 ;  /* 0x0000000a3e007986 */ /* 0x000fe8000c101914 */
[----:B------:R-:W-:Y:S04]  /*2090*/  STG.E desc[UR20][R62.64+0x100], R11 ;  /* 0x0001000b3e007986 */ /* 0x000fe8000c101914 */
[----:B------:R-:W5:Y:S04]  /*20a0*/  LDSM.16.M88.4 R8, [R72+0x700] ;  /* 0x000700004808783b */ /* 0x000f680000000200 */
[----:B------:R0:W-:Y:S04]  /*20b0*/  STG.E desc[UR20][R62.64+0x80], R38 ;  /* 0x000080263e007986 */ /* 0x0001e8000c101914 */
[----:B------:R0:W-:Y:S04]  /*20c0*/  STG.E desc[UR20][R62.64+0x180], R39 ;  /* 0x000180273e007986 */ /* 0x0001e8000c101914 */
[----:B------:R0:W-:Y:S04]  /*20d0*/  STG.E desc[UR20][R76.64], R12 ;  /* 0x0000000c4c007986 */ /* 0x0001e8000c101914 */
[----:B------:R0:W-:Y:S04]  /*20e0*/  STG.E desc[UR20][R76.64+0x100], R13 ;  /* 0x0001000d4c007986 */ /* 0x0001e8000c101914 */
[----:B-1----:R0:W-:Y:S04]  /*20f0*/  STG.E desc[UR20][R76.64+0x80], R40 ;  /* 0x000080284c007986 */ /* 0x0021e8000c101914 */
[----:B------:R0:W-:Y:S04]  /*2100*/  STG.E desc[UR20][R76.64+0x180], R41 ;  /* 0x000180294c007986 */ /* 0x0001e8000c101914 */
[----:B------:R0:W-:Y:S04]  /*2110*/  STG.E desc[UR20][R64.64], R14 ;  /* 0x0000000e40007986 */ /* 0x0001e8000c101914 */
[----:B------:R0:W-:Y:S04]  /*2120*/  STG.E desc[UR20][R64.64+0x80], R42 ;  /* 0x0000802a40007986 */ /* 0x0001e8000c101914 */
[----:B------:R0:W-:Y:S04]  /*2130*/  STG.E desc[UR20][R64.64+0x100], R15 ;  /* 0x0001000f40007986 */ /* 0x0001e8000c101914 */
[----:B------:R0:W-:Y:S04]  /*2140*/  STG.E desc[UR20][R64.64+0x180], R43 ;  /* 0x0001802b40007986 */ /* 0x0001e8000c101914 */
[----:B------:R0:W-:Y:S04]  /*2150*/  STG.E desc[UR20][R78.64], R16 ;  /* 0x000000104e007986 */ /* 0x0001e8000c101914 */
[----:B------:R0:W-:Y:S04]  /*2160*/  STG.E desc[UR20][R78.64+0x100], R17 ;  /* 0x000100114e007986 */ /* 0x0001e8000c101914 */
[----:B--2---:R0:W-:Y:S04]  /*2170*/  STG.E desc[UR20][R78.64+0x80], R44 ;  /* 0x0000802c4e007986 */ /* 0x0041e8000c101914 */
[----:B------:R0:W-:Y:S04]  /*2180*/  STG.E desc[UR20][R78.64+0x180], R45 ;  /* 0x0001802d4e007986 */ /* 0x0001e8000c101914 */
[----:B------:R0:W-:Y:S04]  /*2190*/  STG.E desc[UR20][R80.64], R18 ;  /* 0x0000001250007986 */ /* 0x0001e8000c101914 */
[----:B------:R0:W-:Y:S04]  /*21a0*/  STG.E desc[UR20][R80.64+0x80], R46 ;  /* 0x0000802e50007986 */ /* 0x0001e8000c101914 */
[----:B------:R0:W-:Y:S04]  /*21b0*/  STG.E desc[UR20][R80.64+0x100], R19 ;  /* 0x0001001350007986 */ /* 0x0001e8000c101914 */
[----:B------:R0:W-:Y:S04]  /*21c0*/  STG.E desc[UR20][R80.64+0x180], R47 ;  /* 0x0001802f50007986 */ /* 0x0001e8000c101914 */
[----:B------:R0:W-:Y:S04]  /*21d0*/  STG.E desc[UR20][R56.64], R20 ;  /* 0x0000001438007986 */ /* 0x0001e8000c101914 */
[----:B------:R0:W-:Y:S04]  /*21e0*/  STG.E desc[UR20][R56.64+0x100], R21 ;  /* 0x0001001538007986 */ /* 0x0001e8000c101914 */
[----:B----4-:R0:W-:Y:S04]  /*21f0*/  STG.E desc[UR20][R56.64+0x80], R48 ;  /* 0x0000803038007986 */ /* 0x0101e8000c101914 */
[----:B------:R0:W-:Y:S04]  /*2200*/  STG.E desc[UR20][R56.64+0x180], R49 ;  /* 0x0001803138007986 */ /* 0x0001e8000c101914 */
        /* <DEDUP_REMOVED lines=14> */
[----:B---3--:R0:W-:Y:S04]  /*22f0*/  STG.E desc[UR20][R90.64+0x80], R4 ;  /* 0x000080045a007986 */ /* 0x0081e8000c101914 */
[----:B------:R0:W-:Y:S04]  /*2300*/  STG.E desc[UR20][R90.64+0x180], R5 ;  /* 0x000180055a007986 */ /* 0x0001e8000c101914 */
[----:B------:R0:W-:Y:S04]  /*2310*/  STG.E desc[UR20][R84.64], R30 ;  /* 0x0000001e54007986 */ /* 0x0001e8000c101914 */
[----:B------:R0:W-:Y:S04]  /*2320*/  STG.E desc[UR20][R84.64+0x80], R6 ;  /* 0x0000800654007986 */ /* 0x0001e8000c101914 */
[----:B------:R0:W-:Y:S04]  /*2330*/  STG.E desc[UR20][R84.64+0x100], R31 ;  /* 0x0001001f54007986 */ /* 0x0001e8000c101914 */
[----:B------:R0:W-:Y:S04]  /*2340*/  STG.E desc[UR20][R84.64+0x180], R7 ;  /* 0x0001800754007986 */ /* 0x0001e8000c101914 */
[----:B------:R0:W-:Y:S04]  /*2350*/  STG.E desc[UR20][R2.64], R68 ;  /* 0x0000004402007986 */ /* 0x0001e8000c101914 */
[----:B------:R0:W-:Y:S04]  /*2360*/  STG.E desc[UR20][R2.64+0x100], R69 ;  /* 0x0001004502007986 */ /* 0x0001e8000c101914 */
[----:B-----5:R0:W-:Y:S04]  /*2370*/  STG.E desc[UR20][R2.64+0x80], R8 ;  /* 0x0000800802007986 */ /* 0x0201e8000c101914 */
[----:B------:R0:W-:Y:S04]  /*2380*/  STG.E desc[UR20][R2.64+0x180], R9 ;  /* 0x0001800902007986 */ /* 0x0001e8000c101914 */
[----:B------:R0:W-:Y:S04]  /*2390*/  STG.E desc[UR20][R86.64], R70 ;  /* 0x0000004656007986 */ /* 0x0001e8000c101914 */
[----:B------:R0:W-:Y:S04]  /*23a0*/  STG.E desc[UR20][R86.64+0x80], R10 ;  /* 0x0000800a56007986 */ /* 0x0001e8000c101914 */
[----:B------:R0:W-:Y:S04]  /*23b0*/  STG.E desc[UR20][R86.64+0x100], R71 ;  /* 0x0001004756007986 */ /* 0x0001e8000c101914 */
[----:B------:R0:W-:Y:S01]  /*23c0*/  STG.E desc[UR20][R86.64+0x180], R11 ;  /* 0x0001800b56007986 */ /* 0x0001e2000c101914 */
[----:B------:R-:W-:Y:S06]  /*23d0*/  BAR.SYNC.DEFER_BLOCKING 0x0 ;  /* 0x0000000000007b1d */ /* 0x000fec0000010000 */
[----:B------:R-:W-:Y:S05]  /*23e0*/  @P1 BRA `(.L_x_8) ;  /* 0x00000000009c1947 */ /* 0x000fea0003800000 */
[----:B------:R-:W-:Y:S01]  /*23f0*/  NOP ;  /* 0x0000000000007918 */ /* 0x000fe20000000000 */
[----:B------:R-:W-:Y:S01]  /*2400*/  UMOV UR4, 0x50 ;  /* 0x0000005000047882 */ /* 0x000fe20000000000 */
[----:B------:R-:W-:Y:S01]  /*2410*/  IMAD.U32 R0, RZ, RZ, UR11 ;  /* 0x0000000bff007e24 */ /* 0x000fe2000f8e00ff */
[----:B------:R-:W-:Y:S01]  /*2420*/  ULEA UR9, UR9, UR4, 0x18 ;  /* 0x0000000409097291 */ /* 0x000fe2000f8ec0ff */
[----:B0-----:R-:W-:Y:S02]  /*2430*/  IMAD.MOV.U32 R3, RZ, RZ, 0xf ;  /* 0x0000000fff037424 */ /* 0x001fe400078e00ff */
[----:B------:R-:W-:Y:S01]  /*2440*/  IMAD.MOV.U32 R7, RZ, RZ, 0x1 ;  /* 0x00000001ff077424 */ /* 0x000fe200078e00ff */
[----:B------:R-:W-:-:S04]  /*2450*/  LOP3.LUT R0, R0, 0xffff, RZ, 0xc0, !PT ;  /* 0x0000ffff00007812 */ /* 0x000fc800078ec0ff */
[----:B------:R-:W-:Y:S01]  /*2460*/  SHF.R.U32.HI R0, RZ, 0x5, R0 ;  /* 0x00000005ff007819 */ /* 0x000fe20000011600 */
[----:B------:R-:W0:Y:S04]  /*2470*/  LDS R5, [UR9] ;  /* 0x00000009ff057984 */ /* 0x000e280008000800 */
[----:B------:R-:W-:Y:S01]  /*2480*/  VIADD R2, R0, 0x10 ;  /* 0x0000001000027836 */ /* 0x000fe20000000000 */
[----:B------:R-:W-:-:S04]  /*2490*/  SHF.L.U32 R0, R3, R0, RZ ;  /* 0x0000000003007219 */ /* 0x000fc800000006ff */
[----:B------:R-:W-:-:S04]  /*24a0*/  SHF.L.U32 R3, R7, R2, RZ ;  /* 0x0000000207037219 */ /* 0x000fc800000006ff */
[----:B------:R-:W-:-:S04]  /*24b0*/  LOP3.LUT R0, R3, R0, RZ, 0xfc, !PT ;  /* 0x0000000003007212 */ /* 0x000fc800078efcff */
[C---:B------:R-:W-:Y:S02]  /*24c0*/  LOP3.LUT R2, R0.reuse, 0xffff, RZ, 0xc0, !PT ;  /* 0x0000ffff00027812 */ /* 0x040fe400078ec0ff */
[----:B0-----:R-:W-:-:S04]  /*24d0*/  LOP3.LUT R3, R0, 0xffff, R5, 0x80, !PT ;  /* 0x0000ffff00037812 */ /* 0x001fc800078e8005 */
[----:B------:R-:W-:-:S13]  /*24e0*/  ISETP.NE.AND P0, PT, R3, R2, PT ;  /* 0x000000020300720c */ /* 0x000fda0003f05270 */
[----:B------:R-:W-:Y:S05]  /*24f0*/  @P0 BRA `(.L_x_9) ;  /* 0x0000000000500947 */ /* 0x000fea0003800000 */
[----:B------:R-:W-:Y:S02]  /*2500*/  SHF.R.U32.HI R5, RZ, 0x10, R5 ;  /* 0x00000010ff057819 */ /* 0x000fe40000011605 */
[----:B------:R-:W-:-:S04]  /*2510*/  SHF.R.U32.HI R2, RZ, 0x10, R0 ;  /* 0x00000010ff027819 */ /* 0x000fc80000011600 */
[----:B------:R-:W-:-:S04]  /*2520*/  LOP3.LUT R5, R5, R2, RZ, 0xc0, !PT ;  /* 0x0000000205057212 */ /* 0x000fc800078ec0ff */
[----:B------:R-:W-:-:S13]  /*2530*/  ISETP.NE.AND P0, PT, R5, R2, PT ;  /* 0x000000020500720c */ /* 0x000fda0003f05270 */
[----:B------:R-:W-:Y:S05]  /*2540*/  @P0 BRA `(.L_x_10) ;  /* 0x0000000000300947 */ /* 0x000fea0003800000 */
[----:B------:R-:W-:Y:S01]  /*2550*/  R2UR UR4, R0 ;  /* 0x00000000000472ca */ /* 0x000fe200000e0000 */
[----:B------:R-:W-:Y:S01]  /*2560*/  VOTEU.ANY UR5, UPT, PT ;  /* 0x0000000000057886 */ /* 0x000fe200038e0100 */
[----:B------:R-:W0:Y:S01]  /*2570*/  S2R R0, SR_LANEID ;  /* 0x0000000000007919 */ /* 0x000e220000000000 */
[----:B------:R-:W-:-:S10]  /*2580*/  UFLO.U32 UR5, UR5 ;  /* 0x00000005000572bd */ /* 0x000fd400080e0000 */
[----:B------:R-:W-:-:S06]  /*2590*/  ULOP3.LUT UR4, URZ, UR4, URZ, 0x33, !UPT ;  /* 0x00000004ff047292 */ /* 0x000fcc000f8e33ff */
[----:B------:R-:W-:-:S04]  /*25a0*/  IMAD.U32 R2, RZ, RZ, UR4 ;  /* 0x00000004ff027e24 */ /* 0x000fc8000f8e00ff */
[----:B------:R-:W1:Y:S02]  /*25b0*/  REDUX UR6, R2 ;  /* 0x00000000020673c4 */ /* 0x000e640000000000 */
[----:B------:R2:W-:Y:S01]  /*25c0*/  UTCATOMSWS.AND URZ, UR4 ;  /* 0x0000000400ff79e3 */ /* 0x0005e20008000000 */
[----:B0-----:R-:W-:Y:S01]  /*25d0*/  ISETP.EQ.U32.AND P0, PT, R0, UR5, PT ;  /* 0x0000000500007c0c */ /* 0x001fe2000bf02070 */
[----:B-1----:R-:W-:-:S12]  /*25e0*/  IMAD.U32 R0, RZ, RZ, UR6 ;  /* 0x00000006ff007e24 */ /* 0x002fd8000f8e00ff */
[----:B------:R2:W-:Y:S01]  /*25f0*/  @P0 ATOMS.AND RZ, [UR9], R0 ;  /* 0x00000000ffff098c */ /* 0x0005e2000a800009 */
[----:B------:R-:W-:Y:S05]  /*2600*/  BRA `(.L_x_8) ;  /* 0x0000000000147947 */ /* 0x000fea0003800000 */
.L_x_10:
[----:B------:R-:W-:-:S07]  /*2610*/  MOV R2, 0x2630 ;  /* 0x0000263000027802 */ /* 0x000fce0000000f00 */
[----:B------:R-:W-:Y:S05]  /*2620*/  CALL.REL.NOINC `($__internal_0_$__cuda_sm10x_tcgen05_guardrail_trap_col_being_dealloced_not_returned_by_alloc) ;  /* 0x0000000000207944 */ /* 0x000fea0003c00000 */
[----:B------:R-:W-:Y:S05]  /*2630*/  BRA `(.L_x_8) ;  /* 0x0000000000087947 */ /* 0x000fea0003800000 */
.L_x_9:
[----:B------:R-:W-:-:S07]  /*2640*/  MOV R2, 0x2660 ;  /* 0x0000266000027802 */ /* 0x000fce0000000f00 */
[----:B------:R-:W-:Y:S05]  /*2650*/  CALL.REL.NOINC `($__internal_2_$__cuda_sm10x_tcgen05_guardrail_trap_unallocated_columns_being_dealloced) ;  /* 0x00000000002c7944 */ /* 0x000fea0003c00000 */
.L_x_8:
[----:B------:R-:W-:Y:S01]  /*2660*/  NOP ;  /* 0x0000000000007918 */ /* 0x000fe20000000000 */
[----:B--2---:R-:W-:Y:S05]  /*2670*/  EXIT ;  /* 0x000000000000794d */ /* 0x004fea0003800000 */
.L_x_7:
[----:B------:R-:W1:Y:S02]  /*2680*/  SYNCS.PHASECHK.TRANS64.TRYWAIT P0, [UR10+0x8000], RZ ;  /* 0x008000ffff0075a7 */ /* 0x000e64000800110a */
[----:B-1----:R-:W-:Y:S05]  /*2690*/  @!P0 BRA `(.L_x_7) ;  /* 0xfffffffc00f88947 */ /* 0x002fea000383ffff */
[----:B------:R-:W-:Y:S05]  /*26a0*/  BRA `(.L_x_11) ;  /* 0xfffffff000387947 */ /* 0x000fea000383ffff */
        .weak           $__internal_0_$__cuda_sm10x_tcgen05_guardrail_trap_col_being_dealloced_not_returned_by_alloc
        .type           $__internal_0_$__cuda_sm10x_tcgen05_guardrail_trap_col_being_dealloced_not_returned_by_alloc,@function
        .size           $__internal_0_$__cuda_sm10x_tcgen05_guardrail_trap_col_being_dealloced_not_returned_by_alloc,($__internal_1_$__cuda_sm10x_tcgen05_guardrail_trap_phase_invalid_during_alloc - $__internal_0_$__cuda_sm10x_tcgen05_guardrail_trap_col_being_dealloced_not_returned_by_alloc)
$__internal_0_$__cuda_sm10x_tcgen05_guardrail_trap_col_being_dealloced_not_returned_by_alloc:
[----:B------:R-:W-:Y:S05]  /*26b0*/  BPT.TRAP 0x1 ;  /* 0x000000040000795c */ /* 0x000fea0000300000 */
[----:B------:R-:W-:-:S04]  /*26c0*/  IMAD.MOV.U32 R3, RZ, RZ, 0x0 ;  /* 0x00000000ff037424 */ /* 0x000fc800078e00ff */
[----:B------:R-:W-:Y:S05]  /*26d0*/  RET.REL.NODEC R2 `(gluon_mma) ;  /* 0xffffffd802487950 */ /* 0x000fea0003c3ffff */
        .weak           $__internal_1_$__cuda_sm10x_tcgen05_guardrail_trap_phase_invalid_during_alloc
        .type           $__internal_1_$__cuda_sm10x_tcgen05_guardrail_trap_phase_invalid_during_alloc,@function
        .size           $__internal_1_$__cuda_sm10x_tcgen05_guardrail_trap_phase_invalid_during_alloc,($__internal_2_$__cuda_sm10x_tcgen05_guardrail_trap_unallocated_columns_being_dealloced - $__internal_1_$__cuda_sm10x_tcgen05_guardrail_trap_phase_invalid_during_alloc)
$__internal_1_$__cuda_sm10x_tcgen05_guardrail_trap_phase_invalid_during_alloc:
[----:B------:R-:W-:Y:S05]  /*26e0*/  BPT.TRAP 0x1 ;  /* 0x000000040000795c */ /* 0x000fea0000300000 */
[----:B------:R-:W-:-:S04]  /*26f0*/  IMAD.MOV.U32 R3, RZ, RZ, 0x0 ;  /* 0x00000000ff037424 */ /* 0x000fc800078e00ff */
[----:B------:R-:W-:Y:S05]  /*2700*/  RET.REL.NODEC R2 `(gluon_mma) ;  /* 0xffffffd8023c7950 */ /* 0x000fea0003c3ffff */
        .weak           $__internal_2_$__cuda_sm10x_tcgen05_guardrail_trap_unallocated_columns_being_dealloced
        .type           $__internal_2_$__cuda_sm10x_tcgen05_guardrail_trap_unallocated_columns_being_dealloced,@function
        .size           $__internal_2_$__cuda_sm10x_tcgen05_guardrail_trap_unallocated_columns_being_dealloced,(.L_x_15 - $__internal_2_$__cuda_sm10x_tcgen05_guardrail_trap_unallocated_columns_being_dealloced)
$__internal_2_$__cuda_sm10x_tcgen05_guardrail_trap_unallocated_columns_being_dealloced:
[----:B------:R-:W-:Y:S05]  /*2710*/  BPT.TRAP 0x1 ;  /* 0x000000040000795c */ /* 0x000fea0000300000 */
[----:B------:R-:W-:-:S04]  /*2720*/  IMAD.MOV.U32 R3, RZ, RZ, 0x0 ;  /* 0x00000000ff037424 */ /* 0x000fc800078e00ff */
[----:B------:R-:W-:Y:S05]  /*2730*/  RET.REL.NODEC R2 `(gluon_mma) ;  /* 0xffffffd802307950 */ /* 0x000fea0003c3ffff */
.L_x_12:
[----:B------:R-:W-:-:S00]  /*2740*/  BRA `(.L_x_12) ;  /* 0xfffffffc00fc7947 */ /* 0x000fc0000383ffff */
[----:B------:R-:W-:-:S00]  /*2750*/  NOP ;  /* 0x0000000000007918 */ /* 0x000fc00000000000 */
        /* <DEDUP_REMOVED lines=10> */
.L_x_15:


//--------------------- .nv.shared.gluon_mma      --------------------------
	.section	.nv.shared.gluon_mma,"aw",@nobits
	.sectionflags	@""
	.align	16
	.zero		1024


//--------------------- .nv.shared.reserved.0     --------------------------
	.section	.nv.shared.reserved.0,"aw",@nobits
	.align	8
	.weak		__nv_reservedSMEM_offset_0_alias
	.size		__nv_reservedSMEM_offset_0_alias, 0, 64
	.other		__nv_reservedSMEM_offset_0_alias,@"STO_CUDA_RESERVED_SHARED STV_DEFAULT"
__nv_reservedSMEM_offset_0_alias:
	.zero		0
.nv.shared.reserved.0:
	.zero		64
	.weak		__nv_reservedSMEM_allocation_phase
	.type		__nv_reservedSMEM_allocation_phase,@object
	.size		__nv_reservedSMEM_allocation_phase,(.L_0 - __nv_reservedSMEM_allocation_phase)
__nv_reservedSMEM_allocation_phase:
	.zero		1
.L_0:
	.zero		7
	.weak		__nv_reservedSMEM_devtool_atexit_pc
	.type		__nv_reservedSMEM_devtool_atexit_pc,@object
	.size		__nv_reservedSMEM_devtool_atexit_pc,(__nv_reservedSMEM_allocation_mask - __nv_reservedSMEM_devtool_atexit_pc)
__nv_reservedSMEM_devtool_atexit_pc:
	.zero		8
	.weak		__nv_reservedSMEM_allocation_mask
	.type		__nv_reservedSMEM_allocation_mask,@object
	.size		__nv_reservedSMEM_allocation_mask,(.L_2 - __nv_reservedSMEM_allocation_mask)
__nv_reservedSMEM_allocation_mask:
	.zero		4
.L_2:


//--------------------- .nv.constant0.gluon_mma   --------------------------
	.section	.nv.constant0.gluon_mma,"a",@progbits
	.sectionflags	@""
	.align	4
.nv.constant0.gluon_mma:
	.zero		936


//--------------------- SYMBOLS --------------------------

	.type		.nv.reservedSmem.offset0,@object
	.size		.nv.reservedSmem.offset0,0x4
	.type		.nv.reservedSmem.cap,@object
	.size		.nv.reservedSmem.cap,0x4
